//
// Generated by NVIDIA NVVM Compiler
//
// Compiler Build ID: CL-36424714
// Cuda compilation tools, release 13.0, V13.0.88
// Based on NVVM 20.0.0
//

.version 9.0
.target sm_100
.address_size 64

	// .globl	_ZN3cpm10microbench27sequential_bandwidth_kernelEPfS1_mPm

.visible .entry _ZN3cpm10microbench27sequential_bandwidth_kernelEPfS1_mPm(
	.param .u64 .ptr .align 1 _ZN3cpm10microbench27sequential_bandwidth_kernelEPfS1_mPm_param_0,
	.param .u64 .ptr .align 1 _ZN3cpm10microbench27sequential_bandwidth_kernelEPfS1_mPm_param_1,
	.param .u64 _ZN3cpm10microbench27sequential_bandwidth_kernelEPfS1_mPm_param_2,
	.param .u64 .ptr .align 1 _ZN3cpm10microbench27sequential_bandwidth_kernelEPfS1_mPm_param_3
)
{
	.reg .pred 	%p<4>;
	.reg .b32 	%r<8>;
	.reg .b32 	%f<9>;
	.reg .b64 	%rd<19>;

	ld.param.u64 	%rd7, [_ZN3cpm10microbench27sequential_bandwidth_kernelEPfS1_mPm_param_0];
	ld.param.u64 	%rd8, [_ZN3cpm10microbench27sequential_bandwidth_kernelEPfS1_mPm_param_1];
	ld.param.u64 	%rd9, [_ZN3cpm10microbench27sequential_bandwidth_kernelEPfS1_mPm_param_2];
	ld.param.u64 	%rd10, [_ZN3cpm10microbench27sequential_bandwidth_kernelEPfS1_mPm_param_3];
	mov.u32 	%r2, %ctaid.x;
	mov.u32 	%r1, %ntid.x;
	mov.u32 	%r3, %tid.x;
	mad.lo.s32 	%r4, %r2, %r1, %r3;
	// begin inline asm
	mov.u64 %rd11, %clock64;
	// end inline asm
	cvt.s64.s32 	%rd2, %r4;
	setp.le.u64 	%p1, %rd9, %rd2;
	mov.f32 	%f8, 0f00000000;
	@%p1 bra 	$L__BB0_3;
	mov.u32 	%r5, %nctaid.x;
	mul.lo.s32 	%r6, %r1, %r5;
	cvt.s64.s32 	%rd3, %r6;
	mov.f32 	%f8, 0f00000000;
	mov.u64 	%rd18, %rd2;
$L__BB0_2:
	shl.b64 	%rd13, %rd18, 2;
	add.s64 	%rd12, %rd7, %rd13;
	// begin inline asm
	ld.global.f32 %f6, [%rd12];
	// end inline asm
	add.f32 	%f8, %f8, %f6;
	add.s64 	%rd18, %rd18, %rd3;
	setp.lt.u64 	%p2, %rd18, %rd9;
	@%p2 bra 	$L__BB0_2;
$L__BB0_3:
	cvt.u32.u64 	%r7, %rd2;
	// begin inline asm
	mov.u64 %rd14, %clock64;
	// end inline asm
	setp.ne.s32 	%p3, %r7, 0;
	@%p3 bra 	$L__BB0_5;
	cvta.to.global.u64 	%rd15, %rd8;
	st.global.f32 	[%rd15], %f8;
	sub.s64 	%rd16, %rd14, %rd11;
	cvta.to.global.u64 	%rd17, %rd10;
	st.global.u64 	[%rd17], %rd16;
$L__BB0_5:
	ret;

}
	// .globl	_ZN3cpm10microbench23random_bandwidth_kernelEPiPfmPm
.visible .entry _ZN3cpm10microbench23random_bandwidth_kernelEPiPfmPm(
	.param .u64 .ptr .align 1 _ZN3cpm10microbench23random_bandwidth_kernelEPiPfmPm_param_0,
	.param .u64 .ptr .align 1 _ZN3cpm10microbench23random_bandwidth_kernelEPiPfmPm_param_1,
	.param .u64 _ZN3cpm10microbench23random_bandwidth_kernelEPiPfmPm_param_2,
	.param .u64 .ptr .align 1 _ZN3cpm10microbench23random_bandwidth_kernelEPiPfmPm_param_3
)
{
	.reg .pred 	%p<15>;
	.reg .b32 	%r<25>;
	.reg .b32 	%f<24>;
	.reg .b64 	%rd<34>;

	ld.param.u64 	%rd8, [_ZN3cpm10microbench23random_bandwidth_kernelEPiPfmPm_param_0];
	ld.param.u64 	%rd9, [_ZN3cpm10microbench23random_bandwidth_kernelEPiPfmPm_param_1];
	ld.param.u64 	%rd10, [_ZN3cpm10microbench23random_bandwidth_kernelEPiPfmPm_param_2];
	ld.param.u64 	%rd11, [_ZN3cpm10microbench23random_bandwidth_kernelEPiPfmPm_param_3];
	// begin inline asm
	mov.u64 %rd12, %clock64;
	// end inline asm
	setp.eq.s64 	%p4, %rd10, 0;
	mov.pred 	%p14, 0;
	@%p4 bra 	$L__BB1_7;
	cvt.u32.u64 	%r1, %rd10;
	and.b64  	%rd33, %rd10, 3;
	setp.lt.u64 	%p5, %rd10, 4;
	mov.f32 	%f23, 0f00000000;
	mov.b32 	%r23, 0;
	@%p5 bra 	$L__BB1_4;
	and.b64  	%rd32, %rd10, -4;
	mov.f32 	%f23, 0f00000000;
	mov.b32 	%r23, 0;
$L__BB1_3:
	mul.wide.u32 	%rd21, %r23, 4;
	add.s64 	%rd13, %rd8, %rd21;
	// begin inline asm
	ld.global.s32 %r9, [%rd13];
	// end inline asm
	add.s64 	%rd14, %rd9, %rd21;
	// begin inline asm
	ld.global.f32 %f11, [%rd14];
	// end inline asm
	add.f32 	%f15, %f23, %f11;
	setp.lt.s32 	%p6, %r9, %r1;
	max.s32 	%r13, %r9, 0;
	selp.b32 	%r14, %r13, 0, %p6;
	mul.wide.u32 	%rd22, %r14, 4;
	add.s64 	%rd15, %rd8, %rd22;
	// begin inline asm
	ld.global.s32 %r10, [%rd15];
	// end inline asm
	add.s64 	%rd16, %rd9, %rd22;
	// begin inline asm
	ld.global.f32 %f12, [%rd16];
	// end inline asm
	add.f32 	%f16, %f15, %f12;
	setp.lt.s32 	%p7, %r10, %r1;
	max.s32 	%r15, %r10, 0;
	selp.b32 	%r16, %r15, 0, %p7;
	mul.wide.u32 	%rd23, %r16, 4;
	add.s64 	%rd17, %rd8, %rd23;
	// begin inline asm
	ld.global.s32 %r11, [%rd17];
	// end inline asm
	add.s64 	%rd18, %rd9, %rd23;
	// begin inline asm
	ld.global.f32 %f13, [%rd18];
	// end inline asm
	add.f32 	%f17, %f16, %f13;
	setp.lt.s32 	%p8, %r11, %r1;
	max.s32 	%r17, %r11, 0;
	selp.b32 	%r18, %r17, 0, %p8;
	mul.wide.u32 	%rd24, %r18, 4;
	add.s64 	%rd19, %rd8, %rd24;
	// begin inline asm
	ld.global.s32 %r12, [%rd19];
	// end inline asm
	add.s64 	%rd20, %rd9, %rd24;
	// begin inline asm
	ld.global.f32 %f14, [%rd20];
	// end inline asm
	add.f32 	%f23, %f17, %f14;
	setp.lt.s32 	%p9, %r12, %r1;
	max.s32 	%r19, %r12, 0;
	selp.b32 	%r23, %r19, 0, %p9;
	add.s64 	%rd32, %rd32, -4;
	setp.ne.s64 	%p10, %rd32, 0;
	@%p10 bra 	$L__BB1_3;
$L__BB1_4:
	setp.eq.s64 	%p11, %rd33, 0;
	@%p11 bra 	$L__BB1_6;
$L__BB1_5:
	.pragma "nounroll";
	mul.wide.u32 	%rd27, %r23, 4;
	add.s64 	%rd25, %rd8, %rd27;
	// begin inline asm
	ld.global.s32 %r20, [%rd25];
	// end inline asm
	add.s64 	%rd26, %rd9, %rd27;
	// begin inline asm
	ld.global.f32 %f18, [%rd26];
	// end inline asm
	add.f32 	%f23, %f23, %f18;
	setp.lt.s32 	%p12, %r20, %r1;
	max.s32 	%r21, %r20, 0;
	selp.b32 	%r23, %r21, 0, %p12;
	add.s64 	%rd33, %rd33, -1;
	setp.ne.s64 	%p13, %rd33, 0;
	@%p13 bra 	$L__BB1_5;
$L__BB1_6:
	setp.nan.f32 	%p14, %f23, %f23;
$L__BB1_7:
	// begin inline asm
	mov.u64 %rd28, %clock64;
	// end inline asm
	sub.s64 	%rd29, %rd28, %rd12;
	selp.b64 	%rd30, 0, %rd29, %p14;
	cvta.to.global.u64 	%rd31, %rd11;
	st.global.u64 	[%rd31], %rd30;
	ret;

}
	// .globl	_ZN3cpm10microbench23stride_bandwidth_kernelEPfmmPm
.visible .entry _ZN3cpm10microbench23stride_bandwidth_kernelEPfmmPm(
	.param .u64 .ptr .align 1 _ZN3cpm10microbench23stride_bandwidth_kernelEPfmmPm_param_0,
	.param .u64 _ZN3cpm10microbench23stride_bandwidth_kernelEPfmmPm_param_1,
	.param .u64 _ZN3cpm10microbench23stride_bandwidth_kernelEPfmmPm_param_2,
	.param .u64 .ptr .align 1 _ZN3cpm10microbench23stride_bandwidth_kernelEPfmmPm_param_3
)
{
	.reg .pred 	%p<10>;
	.reg .b32 	%r<10>;
	.reg .b32 	%f<8>;
	.reg .b64 	%rd<26>;

	ld.param.u64 	%rd11, [_ZN3cpm10microbench23stride_bandwidth_kernelEPfmmPm_param_0];
	ld.param.u64 	%rd12, [_ZN3cpm10microbench23stride_bandwidth_kernelEPfmmPm_param_1];
	ld.param.u64 	%rd13, [_ZN3cpm10microbench23stride_bandwidth_kernelEPfmmPm_param_2];
	ld.param.u64 	%rd14, [_ZN3cpm10microbench23stride_bandwidth_kernelEPfmmPm_param_3];
	mov.u32 	%r3, %ctaid.x;
	mov.u32 	%r1, %ntid.x;
	mov.u32 	%r4, %tid.x;
	mad.lo.s32 	%r2, %r3, %r1, %r4;
	// begin inline asm
	mov.u64 %rd15, %clock64;
	// end inline asm
	or.b64  	%rd16, %rd13, %rd12;
	and.b64  	%rd17, %rd16, -4294967296;
	setp.ne.s64 	%p3, %rd17, 0;
	@%p3 bra 	$L__BB2_2;
	cvt.u32.u64 	%r5, %rd12;
	cvt.u32.u64 	%r6, %rd13;
	div.u32 	%r7, %r6, %r5;
	cvt.u64.u32 	%rd24, %r7;
	bra.uni 	$L__BB2_3;
$L__BB2_2:
	div.u64 	%rd24, %rd13, %rd12;
$L__BB2_3:
	cvt.s64.s32 	%rd25, %r2;
	setp.le.u64 	%p5, %rd24, %rd25;
	mov.pred 	%p9, 0;
	@%p5 bra 	$L__BB2_9;
	mov.u32 	%r8, %nctaid.x;
	mul.lo.s32 	%r9, %r1, %r8;
	cvt.s64.s32 	%rd6, %r9;
	mov.f32 	%f7, 0f00000000;
$L__BB2_5:
	mul.lo.s64 	%rd8, %rd25, %rd12;
	setp.ge.u64 	%p6, %rd8, %rd13;
	@%p6 bra 	$L__BB2_7;
	shl.b64 	%rd19, %rd8, 2;
	add.s64 	%rd18, %rd11, %rd19;
	// begin inline asm
	ld.global.f32 %f5, [%rd18];
	// end inline asm
	add.f32 	%f7, %f7, %f5;
$L__BB2_7:
	add.s64 	%rd25, %rd25, %rd6;
	setp.lt.u64 	%p7, %rd25, %rd24;
	@%p7 bra 	$L__BB2_5;
	setp.nan.f32 	%p9, %f7, %f7;
$L__BB2_9:
	// begin inline asm
	mov.u64 %rd20, %clock64;
	// end inline asm
	setp.ne.s32 	%p8, %r2, 0;
	@%p8 bra 	$L__BB2_11;
	sub.s64 	%rd21, %rd20, %rd15;
	selp.b64 	%rd22, 0, %rd21, %p9;
	cvta.to.global.u64 	%rd23, %rd14;
	st.global.u64 	[%rd23], %rd22;
$L__BB2_11:
	ret;

}


// ===== COMPILED SASS (sm_100) =====

	.target	sm_100

	.elftype	@"ET_EXEC"


//--------------------- .note.nv.tkinfo           --------------------------
	.section	.note.nv.tkinfo,"",@"SHT_NOTE"
	.sectionflags	@"SHF_NOTE_NV_TKINFO"
	.tkinfo
        /*0018*/ 	.word	0x00000002
        /*0030*/ 	.string	""
        /*0030*/ 	.string	"ptxas"
        /*0030*/ 	.string	"Cuda compilation tools, release 13.0, V13.0.88"
        /*0030*/ 	.string	"Build cuda_13.0.r13.0/compiler.36424714_0"
        /*0030*/ 	.string	"-arch sm_100 -m 64 "



//--------------------- .note.nv.cuinfo           --------------------------
	.section	.note.nv.cuinfo,"",@"SHT_NOTE"
	.sectionflags	@"SHF_NOTE_NV_CUINFO"
        /*0018*/ 	.short	0x0002
        /*001a*/ 	.short	0x0064
        /*001c*/ 	.short	0x0082
	.zero		2


//--------------------- .nv.info                  --------------------------
	.section	.nv.info,"",@"SHT_CUDA_INFO"
	.align	4


	//----- nvinfo : EIATTR_REGCOUNT
	.align		4
        /*0000*/ 	.byte	0x04, 0x2f
        /*0002*/ 	.short	(.L_1 - .L_0)
	.align		4
.L_0:
        /*0004*/ 	.word	index@(_ZN3cpm10microbench27sequential_bandwidth_kernelEPfS1_mPm)
        /*0008*/ 	.word	0x0000000e


	//----- nvinfo : EIATTR_FRAME_SIZE
	.align		4
.L_1:
        /*000c*/ 	.byte	0x04, 0x11
        /*000e*/ 	.short	(.L_3 - .L_2)
	.align		4
.L_2:
        /*0010*/ 	.word	index@(_ZN3cpm10microbench27sequential_bandwidth_kernelEPfS1_mPm)
        /*0014*/ 	.word	0x00000000


	//----- nvinfo : EIATTR_REGCOUNT
	.align		4
.L_3:
        /*0018*/ 	.byte	0x04, 0x2f
        /*001a*/ 	.short	(.L_5 - .L_4)
	.align		4
.L_4:
        /*001c*/ 	.word	index@(_ZN3cpm10microbench23random_bandwidth_kernelEPiPfmPm)
        /*0020*/ 	.word	0x00000020


	//----- nvinfo : EIATTR_FRAME_SIZE
	.align		4
.L_5:
        /*0024*/ 	.byte	0x04, 0x11
        /*0026*/ 	.short	(.L_7 - .L_6)
	.align		4
.L_6:
        /*0028*/ 	.word	index@(_ZN3cpm10microbench23random_bandwidth_kernelEPiPfmPm)
        /*002c*/ 	.word	0x00000000


	//----- nvinfo : EIATTR_REGCOUNT
	.align		4
.L_7:
        /*0030*/ 	.byte	0x04, 0x2f
        /*0032*/ 	.short	(.L_9 - .L_8)
	.align		4
.L_8:
        /*0034*/ 	.word	index@(_ZN3cpm10microbench23stride_bandwidth_kernelEPfmmPm)
        /*0038*/ 	.word	0x00000014


	//----- nvinfo : EIATTR_FRAME_SIZE
	.align		4
.L_9:
        /*003c*/ 	.byte	0x04, 0x11
        /*003e*/ 	.short	(.L_11 - .L_10)
	.align		4
.L_10:
        /*0040*/ 	.word	index@($__internal_0_$__cuda_sm20_div_u64)
        /*0044*/ 	.word	0x00000000


	//----- nvinfo : EIATTR_FRAME_SIZE
	.align		4
.L_11:
        /*0048*/ 	.byte	0x04, 0x11
        /*004a*/ 	.short	(.L_13 - .L_12)
	.align		4
.L_12:
        /*004c*/ 	.word	index@(_ZN3cpm10microbench23stride_bandwidth_kernelEPfmmPm)
        /*0050*/ 	.word	0x00000000


	//----- nvinfo : EIATTR_MIN_STACK_SIZE
	.align		4
.L_13:
        /*0054*/ 	.byte	0x04, 0x12
        /*0056*/ 	.short	(.L_15 - .L_14)
	.align		4
.L_14:
        /*0058*/ 	.word	index@(_ZN3cpm10microbench23stride_bandwidth_kernelEPfmmPm)
        /*005c*/ 	.word	0x00000000


	//----- nvinfo : EIATTR_MIN_STACK_SIZE
	.align		4
.L_15:
        /*0060*/ 	.byte	0x04, 0x12
        /*0062*/ 	.short	(.L_17 - .L_16)
	.align		4
.L_16:
        /*0064*/ 	.word	index@(_ZN3cpm10microbench23random_bandwidth_kernelEPiPfmPm)
        /*0068*/ 	.word	0x00000000


	//----- nvinfo : EIATTR_MIN_STACK_SIZE
	.align		4
.L_17:
        /*006c*/ 	.byte	0x04, 0x12
        /*006e*/ 	.short	(.L_19 - .L_18)
	.align		4
.L_18:
        /*0070*/ 	.word	index@(_ZN3cpm10microbench27sequential_bandwidth_kernelEPfS1_mPm)
        /*0074*/ 	.word	0x00000000
.L_19:


//--------------------- .nv.compat                --------------------------
	.section	.nv.compat,"",@"SHT_CUDA_COMPAT_INFO"
	.align	4
        /*0000*/ 	.byte	0x02, 0x09, 0x00, 0x00, 0x02, 0x02, 0x01, 0x00, 0x02, 0x05, 0x05, 0x00, 0x03, 0x07, 0x01, 0x01
        /*0010*/ 	.byte	0x02, 0x03, 0x00, 0x00, 0x02, 0x06, 0x01, 0x00, 0x04, 0x0b, 0x08, 0x00, 0x09, 0x00, 0x00, 0x00
        /*0020*/ 	.byte	0x00, 0x00, 0x00, 0x00


//--------------------- .nv.info._ZN3cpm10microbench23stride_bandwidth_kernelEPfmmPm --------------------------
	.section	.nv.info._ZN3cpm10microbench23stride_bandwidth_kernelEPfmmPm,"",@"SHT_CUDA_INFO"
	.sectionflags	@""
	.align	4


	//----- nvinfo : EIATTR_CUDA_API_VERSION
	.align		4
        /*0000*/ 	.byte	0x04, 0x37
        /*0002*/ 	.short	(.L_21 - .L_20)
.L_20:
        /*0004*/ 	.word	0x00000082


	//----- nvinfo : EIATTR_KPARAM_INFO
	.align		4
.L_21:
        /*0008*/ 	.byte	0x04, 0x17
        /*000a*/ 	.short	(.L_23 - .L_22)
.L_22:
        /*000c*/ 	.word	0x00000000
        /*0010*/ 	.short	0x0003
        /*0012*/ 	.short	0x0018
        /*0014*/ 	.byte	0x00, 0xf5, 0x21, 0x00


	//----- nvinfo : EIATTR_KPARAM_INFO
	.align		4
.L_23:
        /*0018*/ 	.byte	0x04, 0x17
        /*001a*/ 	.short	(.L_25 - .L_24)
.L_24:
        /*001c*/ 	.word	0x00000000
        /*0020*/ 	.short	0x0002
        /*0022*/ 	.short	0x0010
        /*0024*/ 	.byte	0x00, 0xf0, 0x21, 0x00


	//----- nvinfo : EIATTR_KPARAM_INFO
	.align		4
.L_25:
        /*0028*/ 	.byte	0x04, 0x17
        /*002a*/ 	.short	(.L_27 - .L_26)
.L_26:
        /*002c*/ 	.word	0x00000000
        /*0030*/ 	.short	0x0001
        /*0032*/ 	.short	0x0008
        /*0034*/ 	.byte	0x00, 0xf0, 0x21, 0x00


	//----- nvinfo : EIATTR_KPARAM_INFO
	.align		4
.L_27:
        /*0038*/ 	.byte	0x04, 0x17
        /*003a*/ 	.short	(.L_29 - .L_28)
.L_28:
        /*003c*/ 	.word	0x00000000
        /*0040*/ 	.short	0x0000
        /*0042*/ 	.short	0x0000
        /*0044*/ 	.byte	0x00, 0xf5, 0x21, 0x00


	//----- nvinfo : EIATTR_SPARSE_MMA_MASK
	.align		4
.L_29:
        /*0048*/ 	.byte	0x03, 0x50
        /*004a*/ 	.short	0x0000


	//----- nvinfo : EIATTR_MAXREG_COUNT
	.align		4
        /*004c*/ 	.byte	0x03, 0x1b
        /*004e*/ 	.short	0x00ff


	//----- nvinfo : EIATTR_MERCURY_ISA_VERSION
	.align		4
        /*0050*/ 	.byte	0x03, 0x5f
        /*0052*/ 	.short	0x0101


	//----- nvinfo : EIATTR_VRC_CTA_INIT_COUNT
	.align		4
        /*0054*/ 	.byte	0x02, 0x4a
	.zero		1
	.zero		1


	//----- nvinfo : EIATTR_EXIT_INSTR_OFFSETS
	.align		4
        /*0058*/ 	.byte	0x04, 0x1c
        /*005a*/ 	.short	(.L_31 - .L_30)


	//   ....[0]....
.L_30:
        /*005c*/ 	.word	0x00000470


	//   ....[1]....
        /*0060*/ 	.word	0x000004e0


	//----- nvinfo : EIATTR_CRS_STACK_SIZE
	.align		4
.L_31:
        /*0064*/ 	.byte	0x04, 0x1e
        /*0066*/ 	.short	(.L_33 - .L_32)
.L_32:
        /*0068*/ 	.word	0x00000000


	//----- nvinfo : EIATTR_CBANK_PARAM_SIZE
	.align		4
.L_33:
        /*006c*/ 	.byte	0x03, 0x19
        /*006e*/ 	.short	0x0020


	//----- nvinfo : EIATTR_PARAM_CBANK
	.align		4
        /*0070*/ 	.byte	0x04, 0x0a
        /*0072*/ 	.short	(.L_35 - .L_34)
	.align		4
.L_34:
        /*0074*/ 	.word	index@(.nv.constant0._ZN3cpm10microbench23stride_bandwidth_kernelEPfmmPm)
        /*0078*/ 	.short	0x0380
        /*007a*/ 	.short	0x0020


	//----- nvinfo : EIATTR_SW_WAR
	.align		4
.L_35:
        /*007c*/ 	.byte	0x04, 0x36
        /*007e*/ 	.short	(.L_37 - .L_36)
.L_36:
        /*0080*/ 	.word	0x00000008
.L_37:


//--------------------- .nv.info._ZN3cpm10microbench23random_bandwidth_kernelEPiPfmPm --------------------------
	.section	.nv.info._ZN3cpm10microbench23random_bandwidth_kernelEPiPfmPm,"",@"SHT_CUDA_INFO"
	.sectionflags	@""
	.align	4


	//----- nvinfo : EIATTR_CUDA_API_VERSION
	.align		4
        /*0000*/ 	.byte	0x04, 0x37
        /*0002*/ 	.short	(.L_39 - .L_38)
.L_38:
        /*0004*/ 	.word	0x00000082


	//----- nvinfo : EIATTR_KPARAM_INFO
	.align		4
.L_39:
        /*0008*/ 	.byte	0x04, 0x17
        /*000a*/ 	.short	(.L_41 - .L_40)
.L_40:
        /*000c*/ 	.word	0x00000000
        /*0010*/ 	.short	0x0003
        /*0012*/ 	.short	0x0018
        /*0014*/ 	.byte	0x00, 0xf5, 0x21, 0x00


	//----- nvinfo : EIATTR_KPARAM_INFO
	.align		4
.L_41:
        /*0018*/ 	.byte	0x04, 0x17
        /*001a*/ 	.short	(.L_43 - .L_42)
.L_42:
        /*001c*/ 	.word	0x00000000
        /*0020*/ 	.short	0x0002
        /*0022*/ 	.short	0x0010
        /*0024*/ 	.byte	0x00, 0xf0, 0x21, 0x00


	//----- nvinfo : EIATTR_KPARAM_INFO
	.align		4
.L_43:
        /*0028*/ 	.byte	0x04, 0x17
        /*002a*/ 	.short	(.L_45 - .L_44)
.L_44:
        /*002c*/ 	.word	0x00000000
        /*0030*/ 	.short	0x0001
        /*0032*/ 	.short	0x0008
        /*0034*/ 	.byte	0x00, 0xf5, 0x21, 0x00


	//----- nvinfo : EIATTR_KPARAM_INFO
	.align		4
.L_45:
        /*0038*/ 	.byte	0x04, 0x17
        /*003a*/ 	.short	(.L_47 - .L_46)
.L_46:
        /*003c*/ 	.word	0x00000000
        /*0040*/ 	.short	0x0000
        /*0042*/ 	.short	0x0000
        /*0044*/ 	.byte	0x00, 0xf5, 0x21, 0x00


	//----- nvinfo : EIATTR_SPARSE_MMA_MASK
	.align		4
.L_47:
        /*0048*/ 	.byte	0x03, 0x50
        /*004a*/ 	.short	0x0000


	//----- nvinfo : EIATTR_MAXREG_COUNT
	.align		4
        /*004c*/ 	.byte	0x03, 0x1b
        /*004e*/ 	.short	0x00ff


	//----- nvinfo : EIATTR_MERCURY_ISA_VERSION
	.align		4
        /*0050*/ 	.byte	0x03, 0x5f
        /*0052*/ 	.short	0x0101


	//----- nvinfo : EIATTR_VRC_CTA_INIT_COUNT
	.align		4
        /*0054*/ 	.byte	0x02, 0x4a
	.zero		1
	.zero		1


	//----- nvinfo : EIATTR_EXIT_INSTR_OFFSETS
	.align		4
        /*0058*/ 	.byte	0x04, 0x1c
        /*005a*/ 	.short	(.L_49 - .L_48)


	//   ....[0]....
.L_48:
        /*005c*/ 	.word	0x000012f0


	//----- nvinfo : EIATTR_CBANK_PARAM_SIZE
	.align		4
.L_49:
        /*0060*/ 	.byte	0x03, 0x19
        /*0062*/ 	.short	0x0020


	//----- nvinfo : EIATTR_PARAM_CBANK
	.align		4
        /*0064*/ 	.byte	0x04, 0x0a
        /*0066*/ 	.short	(.L_51 - .L_50)
	.align		4
.L_50:
        /*0068*/ 	.word	index@(.nv.constant0._ZN3cpm10microbench23random_bandwidth_kernelEPiPfmPm)
        /*006c*/ 	.short	0x0380
        /*006e*/ 	.short	0x0020


	//----- nvinfo : EIATTR_SW_WAR
	.align		4
.L_51:
        /*0070*/ 	.byte	0x04, 0x36
        /*0072*/ 	.short	(.L_53 - .L_52)
.L_52:
        /*0074*/ 	.word	0x00000008
.L_53:


//--------------------- .nv.info._ZN3cpm10microbench27sequential_bandwidth_kernelEPfS1_mPm --------------------------
	.section	.nv.info._ZN3cpm10microbench27sequential_bandwidth_kernelEPfS1_mPm,"",@"SHT_CUDA_INFO"
	.sectionflags	@""
	.align	4


	//----- nvinfo : EIATTR_CUDA_API_VERSION
	.align		4
        /*0000*/ 	.byte	0x04, 0x37
        /*0002*/ 	.short	(.L_55 - .L_54)
.L_54:
        /*0004*/ 	.word	0x00000082


	//----- nvinfo : EIATTR_KPARAM_INFO
	.align		4
.L_55:
        /*0008*/ 	.byte	0x04, 0x17
        /*000a*/ 	.short	(.L_57 - .L_56)
.L_56:
        /*000c*/ 	.word	0x00000000
        /*0010*/ 	.short	0x0003
        /*0012*/ 	.short	0x0018
        /*0014*/ 	.byte	0x00, 0xf5, 0x21, 0x00


	//----- nvinfo : EIATTR_KPARAM_INFO
	.align		4
.L_57:
        /*0018*/ 	.byte	0x04, 0x17
        /*001a*/ 	.short	(.L_59 - .L_58)
.L_58:
        /*001c*/ 	.word	0x00000000
        /*0020*/ 	.short	0x0002
        /*0022*/ 	.short	0x0010
        /*0024*/ 	.byte	0x00, 0xf0, 0x21, 0x00


	//----- nvinfo : EIATTR_KPARAM_INFO
	.align		4
.L_59:
        /*0028*/ 	.byte	0x04, 0x17
        /*002a*/ 	.short	(.L_61 - .L_60)
.L_60:
        /*002c*/ 	.word	0x00000000
        /*0030*/ 	.short	0x0001
        /*0032*/ 	.short	0x0008
        /*0034*/ 	.byte	0x00, 0xf5, 0x21, 0x00


	//----- nvinfo : EIATTR_KPARAM_INFO
	.align		4
.L_61:
        /*0038*/ 	.byte	0x04, 0x17
        /*003a*/ 	.short	(.L_63 - .L_62)
.L_62:
        /*003c*/ 	.word	0x00000000
        /*0040*/ 	.short	0x0000
        /*0042*/ 	.short	0x0000
        /*0044*/ 	.byte	0x00, 0xf5, 0x21, 0x00


	//----- nvinfo : EIATTR_SPARSE_MMA_MASK
	.align		4
.L_63:
        /*0048*/ 	.byte	0x03, 0x50
        /*004a*/ 	.short	0x0000


	//----- nvinfo : EIATTR_MAXREG_COUNT
	.align		4
        /*004c*/ 	.byte	0x03, 0x1b
        /*004e*/ 	.short	0x00ff


	//----- nvinfo : EIATTR_MERCURY_ISA_VERSION
	.align		4
        /*0050*/ 	.byte	0x03, 0x5f
        /*0052*/ 	.short	0x0101


	//----- nvinfo : EIATTR_VRC_CTA_INIT_COUNT
	.align		4
        /*0054*/ 	.byte	0x02, 0x4a
	.zero		1
	.zero		1


	//----- nvinfo : EIATTR_EXIT_INSTR_OFFSETS
	.align		4
        /*0058*/ 	.byte	0x04, 0x1c
        /*005a*/ 	.short	(.L_65 - .L_64)


	//   ....[0]....
.L_64:
        /*005c*/ 	.word	0x00000200


	//   ....[1]....
        /*0060*/ 	.word	0x00000270


	//----- nvinfo : EIATTR_CRS_STACK_SIZE
	.align		4
.L_65:
        /*0064*/ 	.byte	0x04, 0x1e
        /*0066*/ 	.short	(.L_67 - .L_66)
.L_66:
        /*0068*/ 	.word	0x00000000


	//----- nvinfo : EIATTR_CBANK_PARAM_SIZE
	.align		4
.L_67:
        /*006c*/ 	.byte	0x03, 0x19
        /*006e*/ 	.short	0x0020


	//----- nvinfo : EIATTR_PARAM_CBANK
	.align		4
        /*0070*/ 	.byte	0x04, 0x0a
        /*0072*/ 	.short	(.L_69 - .L_68)
	.align		4
.L_68:
        /*0074*/ 	.word	index@(.nv.constant0._ZN3cpm10microbench27sequential_bandwidth_kernelEPfS1_mPm)
        /*0078*/ 	.short	0x0380
        /*007a*/ 	.short	0x0020


	//----- nvinfo : EIATTR_SW_WAR
	.align		4
.L_69:
        /*007c*/ 	.byte	0x04, 0x36
        /*007e*/ 	.short	(.L_71 - .L_70)
.L_70:
        /*0080*/ 	.word	0x00000008
.L_71:


//--------------------- .nv.callgraph             --------------------------
	.section	.nv.callgraph,"",@"SHT_CUDA_CALLGRAPH"
	.align	4
	.sectionentsize	8
	.align		4
        /*0000*/ 	.word	0x00000000
	.align		4
        /*0004*/ 	.word	0xffffffff
	.align		4
        /*0008*/ 	.word	0x00000000
	.align		4
        /*000c*/ 	.word	0xfffffffe
	.align		4
        /*0010*/ 	.word	0x00000000
	.align		4
        /*0014*/ 	.word	0xfffffffd
	.align		4
        /*0018*/ 	.word	0x00000000
	.align		4
        /*001c*/ 	.word	0xfffffffc


//--------------------- .text._ZN3cpm10microbench23stride_bandwidth_kernelEPfmmPm --------------------------
	.section	.text._ZN3cpm10microbench23stride_bandwidth_kernelEPfmmPm,"ax",@progbits
	.align	128
        .global         _ZN3cpm10microbench23stride_bandwidth_kernelEPfmmPm
        .type           _ZN3cpm10microbench23stride_bandwidth_kernelEPfmmPm,@function
        .size           _ZN3cpm10microbench23stride_bandwidth_kernelEPfmmPm,(.L_x_20 - _ZN3cpm10microbench23stride_bandwidth_kernelEPfmmPm)
        .other          _ZN3cpm10microbench23stride_bandwidth_kernelEPfmmPm,@"STO_CUDA_ENTRY STV_DEFAULT"
_ZN3cpm10microbench23stride_bandwidth_kernelEPfmmPm:
.text._ZN3cpm10microbench23stride_bandwidth_kernelEPfmmPm:
[----:B------:R-:W-:Y:S01]  /*0000*/  LDC R1, c[0x0][0x37c] ;  /* 0x0000df00ff017b82 */ /* 0x000fe20000000800 */
[----:B------:R-:W0:Y:S07]  /*0010*/  S2R R3, SR_TID.X ;  /* 0x0000000000037919 */ /* 0x000e2e0000002100 */
[----:B------:R-:W0:Y:S08]  /*0020*/  S2UR UR4, SR_CTAID.X ;  /* 0x00000000000479c3 */ /* 0x000e300000002500 */
[----:B------:R-:W0:Y:S02]  /*0030*/  LDC R6, c[0x0][0x360] ;  /* 0x0000d800ff067b82 */ /* 0x000e240000000800 */
[----:B0-----:R-:W-:Y:S01]  /*0040*/  IMAD R0, R6, UR4, R3 ;  /* 0x0000000406007c24 */ /* 0x001fe2000f8e0203 */
[----:B------:R-:W-:Y:S01]  /*0050*/  CS2R R2, SR_CLOCKLO ;  /* 0x0000000000027805 */ /* 0x000fe20000015000 */
[----:B------:R-:W0:Y:S01]  /*0060*/  LDCU UR4, c[0x0][0x394] ;  /* 0x00007280ff0477ac */ /* 0x000e220008000800 */
[----:B------:R-:W0:Y:S02]  /*0070*/  LDCU UR5, c[0x0][0x38c] ;  /* 0x00007180ff0577ac */ /* 0x000e240008000800 */
[----:B0-----:R-:W-:-:S04]  /*0080*/  ULOP3.LUT UR4, UR4, UR5, URZ, 0xfc, !UPT ;  /* 0x0000000504047292 */ /* 0x001fc8000f8efcff */
[----:B------:R-:W-:-:S09]  /*0090*/  UISETP.NE.U32.AND UP0, UPT, UR4, URZ, UPT ;  /* 0x000000ff0400728c */ /* 0x000fd2000bf05070 */
[----:B------:R-:W-:Y:S05]  /*00a0*/  BRA.U UP0, `(.L_x_0) ;  /* 0x0000000100587547 */ /* 0x000fea000b800000 */
[----:B------:R-:W0:Y:S01]  /*00b0*/  LDCU UR4, c[0x0][0x388] ;  /* 0x00007100ff0477ac */ /* 0x000e220008000800 */
[----:B------:R-:W1:Y:S01]  /*00c0*/  LDC R8, c[0x0][0x390] ;  /* 0x0000e400ff087b82 */ /* 0x000e620000000800 */
[----:B0-----:R-:W0:Y:S01]  /*00d0*/  I2F.U32.RP R7, UR4 ;  /* 0x0000000400077d06 */ /* 0x001e220008209000 */
[----:B------:R-:W-:-:S07]  /*00e0*/  ISETP.NE.U32.AND P2, PT, RZ, UR4, PT ;  /* 0x00000004ff007c0c */ /* 0x000fce000bf45070 */
[----:B0-----:R-:W0:Y:S02]  /*00f0*/  MUFU.RCP R7, R7 ;  /* 0x0000000700077308 */ /* 0x001e240000001000 */
[----:B0-----:R-:W-:-:S06]  /*0100*/  VIADD R4, R7, 0xffffffe ;  /* 0x0ffffffe07047836 */ /* 0x001fcc0000000000 */
[----:B------:R0:W2:Y:S02]  /*0110*/  F2I.FTZ.U32.TRUNC.NTZ R5, R4 ;  /* 0x0000000400057305 */ /* 0x0000a4000021f000 */
[----:B0-----:R-:W-:Y:S02]  /*0120*/  IMAD.MOV.U32 R4, RZ, RZ, RZ ;  /* 0x000000ffff047224 */ /* 0x001fe400078e00ff */
[----:B--2---:R-:W-:-:S04]  /*0130*/  IMAD.MOV R9, RZ, RZ, -R5 ;  /* 0x000000ffff097224 */ /* 0x004fc800078e0a05 */
[----:B------:R-:W-:-:S04]  /*0140*/  IMAD R9, R9, UR4, RZ ;  /* 0x0000000409097c24 */ /* 0x000fc8000f8e02ff */
[----:B------:R-:W-:-:S06]  /*0150*/  IMAD.HI.U32 R5, R5, R9, R4 ;  /* 0x0000000905057227 */ /* 0x000fcc00078e0004 */
[----:B-1----:R-:W-:-:S05]  /*0160*/  IMAD.HI.U32 R4, R5, R8, RZ ;  /* 0x0000000805047227 */ /* 0x002fca00078e00ff */
[----:B------:R-:W-:-:S05]  /*0170*/  IADD3 R5, PT, PT, -R4, RZ, RZ ;  /* 0x000000ff04057210 */ /* 0x000fca0007ffe1ff */
[----:B------:R-:W-:-:S05]  /*0180*/  IMAD R5, R5, UR4, R8 ;  /* 0x0000000405057c24 */ /* 0x000fca000f8e0208 */
[----:B------:R-:W-:-:S13]  /*0190*/  ISETP.GE.U32.AND P0, PT, R5, UR4, PT ;  /* 0x0000000405007c0c */ /* 0x000fda000bf06070 */
[----:B------:R-:W-:Y:S02]  /*01a0*/  @P0 VIADD R5, R5, -UR4 ;  /* 0x8000000405050c36 */ /* 0x000fe40008000000 */
[----:B------:R-:W-:-:S03]  /*01b0*/  @P0 VIADD R4, R4, 0x1 ;  /* 0x0000000104040836 */ /* 0x000fc60000000000 */
[----:B------:R-:W-:Y:S01]  /*01c0*/  ISETP.GE.U32.AND P1, PT, R5, UR4, PT ;  /* 0x0000000405007c0c */ /* 0x000fe2000bf26070 */
[----:B------:R-:W-:-:S12]  /*01d0*/  HFMA2 R5, -RZ, RZ, 0, 0 ;  /* 0x00000000ff057431 */ /* 0x000fd800000001ff */
[----:B------:R-:W-:Y:S01]  /*01e0*/  @P1 VIADD R4, R4, 0x1 ;  /* 0x0000000104041836 */ /* 0x000fe20000000000 */
[----:B------:R-:W-:Y:S01]  /*01f0*/  @!P2 LOP3.LUT R4, RZ, UR4, RZ, 0x33, !PT ;  /* 0x00000004ff04ac12 */ /* 0x000fe2000f8e33ff */
[----:B------:R-:W-:Y:S06]  /*0200*/  BRA `(.L_x_1) ;  /* 0x0000000000087947 */ /* 0x000fec0003800000 */
.L_x_0:
[----:B------:R-:W-:-:S07]  /*0210*/  MOV R8, 0x230 ;  /* 0x0000023000087802 */ /* 0x000fce0000000f00 */
[----:B------:R-:W-:Y:S05]  /*0220*/  CALL.REL.NOINC `($__internal_0_$__cuda_sm20_div_u64) ;  /* 0x0000000000b07944 */ /* 0x000fea0003c00000 */
.L_x_1:
[----:B------:R-:W-:Y:S01]  /*0230*/  ISETP.GT.U32.AND P0, PT, R4, R0, PT ;  /* 0x000000000400720c */ /* 0x000fe20003f04070 */
[----:B------:R-:W0:Y:S01]  /*0240*/  LDCU.64 UR6, c[0x0][0x358] ;  /* 0x00006b00ff0677ac */ /* 0x000e220008000a00 */
[----:B------:R-:W-:Y:S01]  /*0250*/  SHF.R.S32.HI R7, RZ, 0x1f, R0 ;  /* 0x0000001fff077819 */ /* 0x000fe20000011400 */
[----:B------:R-:W-:Y:S01]  /*0260*/  BSSY.RECONVERGENT B0, `(.L_x_2) ;  /* 0x000001e000007945 */ /* 0x000fe20003800200 */
[----:B------:R-:W-:Y:S01]  /*0270*/  PLOP3.LUT P1, PT, PT, PT, PT, 0x8, 0x80 ;  /* 0x000000000080781c */ /* 0x000fe20003f2e170 */
[----:B------:R-:W1:Y:S01]  /*0280*/  LDCU.64 UR8, c[0x0][0x388] ;  /* 0x00007100ff0877ac */ /* 0x000e620008000a00 */
[----:B------:R-:W-:Y:S01]  /*0290*/  ISETP.GT.U32.AND.EX P0, PT, R5, R7, PT, P0 ;  /* 0x000000070500720c */ /* 0x000fe20003f04100 */
[----:B------:R-:W2:-:S12]  /*02a0*/  LDCU.64 UR10, c[0x0][0x390] ;  /* 0x00007200ff0a77ac */ /* 0x000e980008000a00 */
[----:B0-----:R-:W-:Y:S05]  /*02b0*/  @!P0 BRA `(.L_x_3) ;  /* 0x0000000000608947 */ /* 0x001fea0003800000 */
[----:B------:R-:W0:Y:S01]  /*02c0*/  LDCU UR4, c[0x0][0x370] ;  /* 0x00006e00ff0477ac */ /* 0x000e220008000800 */
[----:B------:R-:W-:Y:S01]  /*02d0*/  BSSY.RECONVERGENT B1, `(.L_x_4) ;  /* 0x0000015000017945 */ /* 0x000fe20003800200 */
[----:B------:R-:W-:Y:S02]  /*02e0*/  IMAD.MOV.U32 R15, RZ, RZ, R7 ;  /* 0x000000ffff0f7224 */ /* 0x000fe400078e0007 */
[----:B------:R-:W-:Y:S02]  /*02f0*/  IMAD.MOV.U32 R13, RZ, RZ, R0 ;  /* 0x000000ffff0d7224 */ /* 0x000fe400078e0000 */
[----:B------:R-:W-:Y:S02]  /*0300*/  IMAD.MOV.U32 R11, RZ, RZ, RZ ;  /* 0x000000ffff0b7224 */ /* 0x000fe400078e00ff */
[----:B0-----:R-:W-:-:S07]  /*0310*/  IMAD R10, R6, UR4, RZ ;  /* 0x00000004060a7c24 */ /* 0x001fce000f8e02ff */
.L_x_5:
[----:B-1----:R-:W-:Y:S02]  /*0320*/  IMAD R6, R15, UR8, RZ ;  /* 0x000000080f067c24 */ /* 0x002fe4000f8e02ff */
[----:B------:R-:W-:-:S04]  /*0330*/  IMAD.WIDE.U32 R8, R13, UR8, RZ ;  /* 0x000000080d087c25 */ /* 0x000fc8000f8e00ff */
[----:B------:R-:W-:Y:S01]  /*0340*/  IMAD R7, R13, UR9, R6 ;  /* 0x000000090d077c24 */ /* 0x000fe2000f8e0206 */
[----:B--2---:R-:W-:-:S04]  /*0350*/  ISETP.GE.U32.AND P0, PT, R8, UR10, PT ;  /* 0x0000000a08007c0c */ /* 0x004fc8000bf06070 */
[----:B------:R-:W-:-:S04]  /*0360*/  IADD3 R9, PT, PT, R9, R7, RZ ;  /* 0x0000000709097210 */ /* 0x000fc80007ffe0ff */
[----:B------:R-:W-:-:S13]  /*0370*/  ISETP.GE.U32.AND.EX P0, PT, R9, UR11, PT, P0 ;  /* 0x0000000b09007c0c */ /* 0x000fda000bf06100 */
[----:B------:R-:W0:Y:S02]  /*0380*/  @!P0 LDC.64 R6, c[0x0][0x380] ;  /* 0x0000e000ff068b82 */ /* 0x000e240000000a00 */
[----:B0-----:R-:W-:-:S04]  /*0390*/  @!P0 LEA R6, P1, R8, R6, 0x2 ;  /* 0x0000000608068211 */ /* 0x001fc800078210ff */
[----:B------:R-:W-:-:S05]  /*03a0*/  @!P0 LEA.HI.X R7, R8, R7, R9, 0x2, P1 ;  /* 0x0000000708078211 */ /* 0x000fca00008f1409 */
[----:B------:R-:W2:Y:S01]  /*03b0*/  @!P0 LDG.E R6, desc[UR6][R6.64] ;  /* 0x0000000606068981 */ /* 0x000ea2000c1e1900 */
[----:B------:R-:W-:-:S04]  /*03c0*/  IADD3 R13, P1, PT, R10, R13, RZ ;  /* 0x0000000d0a0d7210 */ /* 0x000fc80007f3e0ff */
[----:B------:R-:W-:Y:S02]  /*03d0*/  LEA.HI.X.SX32 R15, R10, R15, 0x1, P1 ;  /* 0x0000000f0a0f7211 */ /* 0x000fe400008f0eff */
[----:B------:R-:W-:-:S04]  /*03e0*/  ISETP.GE.U32.AND P1, PT, R13, R4, PT ;  /* 0x000000040d00720c */ /* 0x000fc80003f26070 */
[----:B------:R-:W-:Y:S01]  /*03f0*/  ISETP.GE.U32.AND.EX P1, PT, R15, R5, PT, P1 ;  /* 0x000000050f00720c */ /* 0x000fe20003f26110 */
[----:B--2---:R-:W-:-:S12]  /*0400*/  @!P0 FADD R11, R11, R6 ;  /* 0x000000060b0b8221 */ /* 0x004fd80000000000 */
[----:B------:R-:W-:Y:S05]  /*0410*/  @!P1 BRA `(.L_x_5) ;  /* 0xfffffffc00c09947 */ /* 0x000fea000383ffff */
[----:B------:R-:W-:Y:S05]  /*0420*/  BSYNC.RECONVERGENT B1 ;  /* 0x0000000000017941 */ /* 0x000fea0003800200 */
.L_x_4:
[----:B------:R-:W-:-:S13]  /*0430*/  FSETP.NAN.AND P1, PT, R11, R11, PT ;  /* 0x0000000b0b00720b */ /* 0x000fda0003f28000 */
.L_x_3:
[----:B-12---:R-:W-:Y:S05]  /*0440*/  BSYNC.RECONVERGENT B0 ;  /* 0x0000000000007941 */ /* 0x006fea0003800200 */
.L_x_2:
[----:B------:R-:W-:Y:S02]  /*0450*/  CS2R R6, SR_CLOCKLO ;  /* 0x0000000000067805 */ /* 0x000fe40000015000 */
[----:B------:R-:W-:-:S13]  /*0460*/  ISETP.NE.AND P0, PT, R0, RZ, PT ;  /* 0x000000ff0000720c */ /* 0x000fda0003f05270 */
[----:B------:R-:W-:Y:S05]  /*0470*/  @P0 EXIT ;  /* 0x000000000000094d */ /* 0x000fea0003800000 */
[----:B------:R-:W0:Y:S01]  /*0480*/  LDC.64 R4, c[0x0][0x398] ;  /* 0x0000e600ff047b82 */ /* 0x000e220000000a00 */
[----:B------:R-:W-:-:S04]  /*0490*/  IADD3 R2, P0, PT, -R2, R6, RZ ;  /* 0x0000000602027210 */ /* 0x000fc80007f1e1ff */
[----:B------:R-:W-:Y:S01]  /*04a0*/  SEL R2, R2, RZ, !P1 ;  /* 0x000000ff02027207 */ /* 0x000fe20004800000 */
[----:B------:R-:W-:-:S05]  /*04b0*/  IMAD.X R3, R7, 0x1, ~R3, P0 ;  /* 0x0000000107037824 */ /* 0x000fca00000e0e03 */
[----:B------:R-:W-:-:S05]  /*04c0*/  SEL R3, R3, RZ, !P1 ;  /* 0x000000ff03037207 */ /* 0x000fca0004800000 */
[----:B0-----:R-:W-:Y:S01]  /*04d0*/  STG.E.64 desc[UR6][R4.64], R2 ;  /* 0x0000000204007986 */ /* 0x001fe2000c101b06 */
[----:B------:R-:W-:Y:S05]  /*04e0*/  EXIT ;  /* 0x000000000000794d */ /* 0x000fea0003800000 */
        .weak           $__internal_0_$__cuda_sm20_div_u64
        .type           $__internal_0_$__cuda_sm20_div_u64,@function
        .size           $__internal_0_$__cuda_sm20_div_u64,(.L_x_20 - $__internal_0_$__cuda_sm20_div_u64)
$__internal_0_$__cuda_sm20_div_u64:
[----:B------:R-:W0:Y:S01]  /*04f0*/  LDCU.64 UR4, c[0x0][0x388] ;  /* 0x00007100ff0477ac */ /* 0x000e220008000a00 */
[----:B------:R-:W1:Y:S01]  /*0500*/  LDC.64 R4, c[0x0][0x388] ;  /* 0x0000e200ff047b82 */ /* 0x000e620000000a00 */
[----:B0-----:R-:W0:Y:S08]  /*0510*/  I2F.U64.RP R7, UR4 ;  /* 0x0000000400077d12 */ /* 0x001e300008309000 */
[----:B0-----:R-:W0:Y:S02]  /*0520*/  MUFU.RCP R7, R7 ;  /* 0x0000000700077308 */ /* 0x001e240000001000 */
[----:B0-----:R-:W-:-:S06]  /*0530*/  VIADD R10, R7, 0x1ffffffe ;  /* 0x1ffffffe070a7836 */ /* 0x001fcc0000000000 */
[----:B------:R-:W1:Y:S02]  /*0540*/  F2I.U64.TRUNC R10, R10 ;  /* 0x0000000a000a7311 */ /* 0x000e64000020d800 */
[----:B-1----:R-:W-:-:S04]  /*0550*/  IMAD.WIDE.U32 R12, R10, R4, RZ ;  /* 0x000000040a0c7225 */ /* 0x002fc800078e00ff */
[C---:B------:R-:W-:Y:S01]  /*0560*/  IMAD R9, R10.reuse, R5, R13 ;  /* 0x000000050a097224 */ /* 0x040fe200078e020d */
[----:B------:R-:W-:Y:S02]  /*0570*/  IADD3 R15, P0, PT, RZ, -R12, RZ ;  /* 0x8000000cff0f7210 */ /* 0x000fe40007f1e0ff */
[----:B------:R-:W-:Y:S01]  /*0580*/  MOV R13, R10 ;  /* 0x0000000a000d7202 */ /* 0x000fe20000000f00 */
[----:B------:R-:W-:Y:S02]  /*0590*/  IMAD R9, R11, R4, R9 ;  /* 0x000000040b097224 */ /* 0x000fe400078e0209 */
[----:B------:R-:W-:-:S04]  /*05a0*/  IMAD.HI.U32 R12, R10, R15, RZ ;  /* 0x0000000f0a0c7227 */ /* 0x000fc800078e00ff */
[----:B------:R-:W-:-:S04]  /*05b0*/  IMAD.X R9, RZ, RZ, ~R9, P0 ;  /* 0x000000ffff097224 */ /* 0x000fc800000e0e09 */
[----:B------:R-:W-:-:S04]  /*05c0*/  IMAD.WIDE.U32 R12, P0, R10, R9, R12 ;  /* 0x000000090a0c7225 */ /* 0x000fc8000780000c */
[C---:B------:R-:W-:Y:S02]  /*05d0*/  IMAD R17, R11.reuse, R9, RZ ;  /* 0x000000090b117224 */ /* 0x040fe400078e02ff */
[----:B------:R-:W-:-:S04]  /*05e0*/  IMAD.HI.U32 R12, P1, R11, R15, R12 ;  /* 0x0000000f0b0c7227 */ /* 0x000fc8000782000c */
[----:B------:R-:W-:Y:S01]  /*05f0*/  IMAD.HI.U32 R7, R11, R9, RZ ;  /* 0x000000090b077227 */ /* 0x000fe200078e00ff */
[----:B------:R-:W-:-:S03]  /*0600*/  IADD3 R13, P2, PT, R17, R12, RZ ;  /* 0x0000000c110d7210 */ /* 0x000fc60007f5e0ff */
[----:B------:R-:W-:Y:S02]  /*0610*/  IMAD.X R7, R7, 0x1, R11, P0 ;  /* 0x0000000107077824 */ /* 0x000fe400000e060b */
[----:B------:R-:W-:-:S03]  /*0620*/  IMAD.WIDE.U32 R10, R13, R4, RZ ;  /* 0x000000040d0a7225 */ /* 0x000fc600078e00ff */
[----:B------:R-:W-:Y:S01]  /*0630*/  IADD3.X R7, PT, PT, RZ, RZ, R7, P2, P1 ;  /* 0x000000ffff077210 */ /* 0x000fe200017e2407 */
[----:B------:R-:W-:Y:S01]  /*0640*/  IMAD R9, R13, R5, R11 ;  /* 0x000000050d097224 */ /* 0x000fe200078e020b */
[----:B------:R-:W-:Y:S02]  /*0650*/  IADD3 R15, P0, PT, RZ, -R10, RZ ;  /* 0x8000000aff0f7210 */ /* 0x000fe40007f1e0ff */
[----:B------:R-:W0:Y:S01]  /*0660*/  LDC.64 R10, c[0x0][0x390] ;  /* 0x0000e400ff0a7b82 */ /* 0x000e220000000a00 */
[----:B------:R-:W-:Y:S02]  /*0670*/  IMAD R9, R7, R4, R9 ;  /* 0x0000000407097224 */ /* 0x000fe400078e0209 */
[----:B------:R-:W-:-:S04]  /*0680*/  IMAD.HI.U32 R12, R13, R15, RZ ;  /* 0x0000000f0d0c7227 */ /* 0x000fc800078e00ff */
[----:B------:R-:W-:-:S04]  /*0690*/  IMAD.X R14, RZ, RZ, ~R9, P0 ;  /* 0x000000ffff0e7224 */ /* 0x000fc800000e0e09 */
[----:B------:R-:W-:-:S04]  /*06a0*/  IMAD.WIDE.U32 R12, P0, R13, R14, R12 ;  /* 0x0000000e0d0c7225 */ /* 0x000fc8000780000c */
[C---:B------:R-:W-:Y:S02]  /*06b0*/  IMAD R16, R7.reuse, R14, RZ ;  /* 0x0000000e07107224 */ /* 0x040fe400078e02ff */
[----:B------:R-:W-:-:S04]  /*06c0*/  IMAD.HI.U32 R9, P1, R7, R15, R12 ;  /* 0x0000000f07097227 */ /* 0x000fc8000782000c */
[----:B------:R-:W-:Y:S02]  /*06d0*/  HFMA2 R13, -RZ, RZ, 0, 0 ;  /* 0x00000000ff0d7431 */ /* 0x000fe400000001ff */
[----:B------:R-:W-:Y:S01]  /*06e0*/  IMAD.HI.U32 R14, R7, R14, RZ ;  /* 0x0000000e070e7227 */ /* 0x000fe200078e00ff */
[----:B------:R-:W-:-:S03]  /*06f0*/  IADD3 R9, P2, PT, R16, R9, RZ ;  /* 0x0000000910097210 */ /* 0x000fc60007f5e0ff */
[----:B------:R-:W-:Y:S02]  /*0700*/  IMAD.X R7, R14, 0x1, R7, P0 ;  /* 0x000000010e077824 */ /* 0x000fe400000e0607 */
[----:B0-----:R-:W-:-:S03]  /*0710*/  IMAD.HI.U32 R12, R9, R10, RZ ;  /* 0x0000000a090c7227 */ /* 0x001fc600078e00ff */
[----:B------:R-:W-:Y:S01]  /*0720*/  IADD3.X R7, PT, PT, RZ, RZ, R7, P2, P1 ;  /* 0x000000ffff077210 */ /* 0x000fe200017e2407 */
[----:B------:R-:W-:-:S04]  /*0730*/  IMAD.WIDE.U32 R12, R9, R11, R12 ;  /* 0x0000000b090c7225 */ /* 0x000fc800078e000c */
[C---:B------:R-:W-:Y:S02]  /*0740*/  IMAD R14, R7.reuse, R11, RZ ;  /* 0x0000000b070e7224 */ /* 0x040fe400078e02ff */
[----:B------:R-:W-:-:S04]  /*0750*/  IMAD.HI.U32 R9, P0, R7, R10, R12 ;  /* 0x0000000a07097227 */ /* 0x000fc8000780000c */
[----:B------:R-:W-:Y:S01]  /*0760*/  IMAD.HI.U32 R7, R7, R11, RZ ;  /* 0x0000000b07077227 */ /* 0x000fe200078e00ff */
[----:B------:R-:W-:-:S03]  /*0770*/  IADD3 R9, P1, PT, R14, R9, RZ ;  /* 0x000000090e097210 */ /* 0x000fc60007f3e0ff */
[----:B------:R-:W-:Y:S02]  /*0780*/  IMAD.X R7, RZ, RZ, R7, P0 ;  /* 0x000000ffff077224 */ /* 0x000fe400000e0607 */
[----:B------:R-:W-:-:S04]  /*0790*/  IMAD.WIDE.U32 R12, R9, R4, RZ ;  /* 0x00000004090c7225 */ /* 0x000fc800078e00ff */
[----:B------:R-:W-:Y:S01]  /*07a0*/  IMAD.X R7, RZ, RZ, R7, P1 ;  /* 0x000000ffff077224 */ /* 0x000fe200008e0607 */
[----:B------:R-:W-:Y:S01]  /*07b0*/  IADD3 R15, P1, PT, -R12, R10, RZ ;  /* 0x0000000a0c0f7210 */ /* 0x000fe20007f3e1ff */
[----:B------:R-:W-:-:S03]  /*07c0*/  IMAD R13, R9, R5, R13 ;  /* 0x00000005090d7224 */ /* 0x000fc600078e020d */
[-C--:B------:R-:W-:Y:S01]  /*07d0*/  ISETP.GE.U32.AND P0, PT, R15, R4.reuse, PT ;  /* 0x000000040f00720c */ /* 0x080fe20003f06070 */
[----:B------:R-:W-:-:S05]  /*07e0*/  IMAD R10, R7, R4, R13 ;  /* 0x00000004070a7224 */ /* 0x000fca00078e020d */
[----:B------:R-:W-:Y:S02]  /*07f0*/  IADD3.X R16, PT, PT, ~R10, R11, RZ, P1, !PT ;  /* 0x0000000b0a107210 */ /* 0x000fe40000ffe5ff */
[----:B------:R-:W-:Y:S02]  /*0800*/  IADD3 R11, P2, PT, R15, -R4, RZ ;  /* 0x800000040f0b7210 */ /* 0x000fe40007f5e0ff */
[----:B------:R-:W-:Y:S02]  /*0810*/  IADD3 R10, P1, PT, R9, 0x1, RZ ;  /* 0x00000001090a7810 */ /* 0x000fe40007f3e0ff */
[C---:B------:R-:W-:Y:S01]  /*0820*/  ISETP.GE.U32.AND.EX P0, PT, R16.reuse, R5, PT, P0 ;  /* 0x000000051000720c */ /* 0x040fe20003f06100 */
[----:B------:R-:W-:Y:S02]  /*0830*/  IMAD.X R14, R16, 0x1, ~R5, P2 ;  /* 0x00000001100e7824 */ /* 0x000fe400010e0e05 */
[----:B------:R-:W-:Y:S01]  /*0840*/  IMAD.X R12, RZ, RZ, R7, P1 ;  /* 0x000000ffff0c7224 */ /* 0x000fe200008e0607 */
[----:B------:R-:W-:-:S02]  /*0850*/  SEL R11, R11, R15, P0 ;  /* 0x0000000f0b0b7207 */ /* 0x000fc40000000000 */
[----:B------:R-:W-:Y:S02]  /*0860*/  SEL R10, R10, R9, P0 ;  /* 0x000000090a0a7207 */ /* 0x000fe40000000000 */
[----:B------:R-:W-:Y:S02]  /*0870*/  SEL R14, R14, R16, P0 ;  /* 0x000000100e0e7207 */ /* 0x000fe40000000000 */
[----:B------:R-:W-:Y:S02]  /*0880*/  SEL R12, R12, R7, P0 ;  /* 0x000000070c0c7207 */ /* 0x000fe40000000000 */
[----:B------:R-:W-:Y:S02]  /*0890*/  ISETP.GE.U32.AND P0, PT, R11, R4, PT ;  /* 0x000000040b00720c */ /* 0x000fe40003f06070 */
[----:B------:R-:W-:Y:S02]  /*08a0*/  IADD3 R7, P2, PT, R10, 0x1, RZ ;  /* 0x000000010a077810 */ /* 0x000fe40007f5e0ff */
[----:B------:R-:W-:-:S02]  /*08b0*/  ISETP.NE.U32.AND P1, PT, R4, RZ, PT ;  /* 0x000000ff0400720c */ /* 0x000fc40003f25070 */
[----:B------:R-:W-:Y:S02]  /*08c0*/  ISETP.GE.U32.AND.EX P0, PT, R14, R5, PT, P0 ;  /* 0x000000050e00720c */ /* 0x000fe40003f06100 */
[-C--:B------:R-:W-:Y:S02]  /*08d0*/  IADD3.X R9, PT, PT, RZ, R12.reuse, RZ, P2, !PT ;  /* 0x0000000cff097210 */ /* 0x080fe400017fe4ff */
[----:B------:R-:W-:Y:S02]  /*08e0*/  ISETP.NE.AND.EX P1, PT, R5, RZ, PT, P1 ;  /* 0x000000ff0500720c */ /* 0x000fe40003f25310 */
[----:B------:R-:W-:Y:S01]  /*08f0*/  SEL R5, R9, R12, P0 ;  /* 0x0000000c09057207 */ /* 0x000fe20000000000 */
[----:B------:R-:W-:Y:S01]  /*0900*/  IMAD.MOV.U32 R9, RZ, RZ, 0x0 ;  /* 0x00000000ff097424 */ /* 0x000fe200078e00ff */
[----:B------:R-:W-:Y:S02]  /*0910*/  SEL R4, R7, R10, P0 ;  /* 0x0000000a07047207 */ /* 0x000fe40000000000 */
[----:B------:R-:W-:-:S02]  /*0920*/  SEL R5, R5, 0xffffffff, P1 ;  /* 0xffffffff05057807 */ /* 0x000fc40000800000 */
[----:B------:R-:W-:Y:S01]  /*0930*/  SEL R4, R4, 0xffffffff, P1 ;  /* 0xffffffff04047807 */ /* 0x000fe20000800000 */
[----:B------:R-:W-:Y:S06]  /*0940*/  RET.REL.NODEC R8 `(_ZN3cpm10microbench23stride_bandwidth_kernelEPfmmPm) ;  /* 0xfffffff408ac7950 */ /* 0x000fec0003c3ffff */
.L_x_6:
[----:B------:R-:W-:-:S00]  /*0950*/  BRA `(.L_x_6) ;  /* 0xfffffffc00fc7947 */ /* 0x000fc0000383ffff */
[----:B------:R-:W-:-:S00]  /*0960*/  NOP ;  /* 0x0000000000007918 */ /* 0x000fc00000000000 */
        /* <DEDUP_REMOVED lines=9> */
.L_x_20:


//--------------------- .text._ZN3cpm10microbench23random_bandwidth_kernelEPiPfmPm --------------------------
	.section	.text._ZN3cpm10microbench23random_bandwidth_kernelEPiPfmPm,"ax",@progbits
	.align	128
        .global         _ZN3cpm10microbench23random_bandwidth_kernelEPiPfmPm
        .type           _ZN3cpm10microbench23random_bandwidth_kernelEPiPfmPm,@function
        .size           _ZN3cpm10microbench23random_bandwidth_kernelEPiPfmPm,(.L_x_22 - _ZN3cpm10microbench23random_bandwidth_kernelEPiPfmPm)
        .other          _ZN3cpm10microbench23random_bandwidth_kernelEPiPfmPm,@"STO_CUDA_ENTRY STV_DEFAULT"
_ZN3cpm10microbench23random_bandwidth_kernelEPiPfmPm:
.text._ZN3cpm10microbench23random_bandwidth_kernelEPiPfmPm:
[----:B------:R-:W-:Y:S01]  /*0000*/  LDC R1, c[0x0][0x37c] ;  /* 0x0000df00ff017b82 */ /* 0x000fe20000000800 */
[----:B------:R-:W0:Y:S01]  /*0010*/  LDCU.64 UR6, c[0x0][0x358] ;  /* 0x00006b00ff0677ac */ /* 0x000e220008000a00 */
[----:B------:R-:W-:Y:S01]  /*0020*/  NOP ;  /* 0x0000000000007918 */ /* 0x000fe20000000000 */
[----:B------:R-:W-:Y:S01]  /*0030*/  CS2R R10, SR_CLOCKLO ;  /* 0x00000000000a7805 */ /* 0x000fe20000015000 */
[----:B------:R-:W1:Y:S01]  /*0040*/  LDCU.64 UR10, c[0x0][0x390] ;  /* 0x00007200ff0a77ac */ /* 0x000e620008000a00 */
[----:B------:R-:W-:Y:S01]  /*0050*/  PLOP3.LUT P0, PT, PT, PT, PT, 0x8, 0x80 ;  /* 0x000000000080781c */ /* 0x000fe20003f0e170 */
[----:B-1----:R-:W-:-:S04]  /*0060*/  UISETP.NE.U32.AND UP0, UPT, UR10, URZ, UPT ;  /* 0x000000ff0a00728c */ /* 0x002fc8000bf05070 */
[----:B------:R-:W-:-:S09]  /*0070*/  UISETP.NE.AND.EX UP0, UPT, UR11, URZ, UPT, UP0 ;  /* 0x000000ff0b00728c */ /* 0x000fd2000bf05300 */
[----:B0-----:R-:W-:Y:S05]  /*0080*/  BRA.U !UP0, `(.L_x_7) ;  /* 0x00000011087c7547 */ /* 0x001fea000b800000 */
[----:B------:R-:W-:Y:S01]  /*0090*/  UISETP.GE.U32.AND UP0, UPT, UR10, 0x4, UPT ;  /* 0x000000040a00788c */ /* 0x000fe2000bf06070 */
[----:B------:R-:W-:Y:S01]  /*00a0*/  IMAD.MOV.U32 R25, RZ, RZ, RZ ;  /* 0x000000ffff197224 */ /* 0x000fe200078e00ff */
[----:B------:R-:W-:Y:S01]  /*00b0*/  ULOP3.LUT UR9, UR10, 0x3, URZ, 0xc0, !UPT ;  /* 0x000000030a097892 */ /* 0x000fe2000f8ec0ff */
[----:B------:R-:W-:Y:S01]  /*00c0*/  IMAD.MOV.U32 R26, RZ, RZ, RZ ;  /* 0x000000ffff1a7224 */ /* 0x000fe200078e00ff */
[----:B------:R-:W-:Y:S01]  /*00d0*/  UISETP.GE.U32.AND.EX UP0, UPT, UR11, URZ, UPT, UP0 ;  /* 0x000000ff0b00728c */ /* 0x000fe2000bf06100 */
[----:B------:R-:W-:-:S08]  /*00e0*/  UMOV UR4, URZ ;  /* 0x000000ff00047c82 */ /* 0x000fd00008000000 */
[----:B------:R-:W-:Y:S05]  /*00f0*/  BRA.U !UP0, `(.L_x_8) ;  /* 0x0000001108147547 */ /* 0x000fea000b800000 */
[----:B------:R-:W0:Y:S01]  /*0100*/  LDC.64 R14, c[0x0][0x380] ;  /* 0x0000e000ff0e7b82 */ /* 0x000e220000000a00 */
[----:B------:R-:W-:Y:S01]  /*0110*/  ULOP3.LUT UR5, UR10, 0xfffffffc, URZ, 0xc0, !UPT ;  /* 0xfffffffc0a057892 */ /* 0x000fe2000f8ec0ff */
[----:B------:R-:W-:Y:S01]  /*0120*/  IMAD.MOV.U32 R25, RZ, RZ, RZ ;  /* 0x000000ffff197224 */ /* 0x000fe200078e00ff */
[----:B------:R-:W1:Y:S01]  /*0130*/  LDCU UR8, c[0x0][0x394] ;  /* 0x00007280ff0877ac */ /* 0x000e620008000800 */
[----:B------:R-:W-:Y:S01]  /*0140*/  IMAD.MOV.U32 R26, RZ, RZ, RZ ;  /* 0x000000ffff1a7224 */ /* 0x000fe200078e00ff */
[----:B------:R-:W-:-:S03]  /*0150*/  UISETP.GT.U32.AND UP0, UPT, UR5, URZ, UPT ;  /* 0x000000ff0500728c */ /* 0x000fc6000bf04070 */
[----:B------:R-:W2:Y:S01]  /*0160*/  LDC.64 R12, c[0x0][0x388] ;  /* 0x0000e200ff0c7b82 */ /* 0x000ea20000000a00 */
[----:B------:R-:W-:-:S09]  /*0170*/  UISETP.GT.AND.EX UP0, UPT, UR11, URZ, UPT, UP0 ;  /* 0x000000ff0b00728c */ /* 0x000fd2000bf04300 */
[----:B------:R-:W-:Y:S05]  /*0180*/  BRA.U !UP0, `(.L_x_9) ;  /* 0x0000000d085c7547 */ /* 0x000fea000b800000 */
[----:B------:R-:W-:Y:S02]  /*0190*/  UISETP.GT.U32.AND UP1, UPT, UR5, 0xc, UPT ;  /* 0x0000000c0500788c */ /* 0x000fe4000bf24070 */
[----:B------:R-:W-:Y:S02]  /*01a0*/  UPLOP3.LUT UP0, UPT, UPT, UPT, UPT, 0x80, 0x8 ;  /* 0x000000000008789c */ /* 0x000fe40003f0f070 */
[----:B-1----:R-:W-:-:S09]  /*01b0*/  UISETP.GT.AND.EX UP1, UPT, UR8, URZ, UPT, UP1 ;  /* 0x000000ff0800728c */ /* 0x002fd2000bf24310 */
[----:B------:R-:W-:Y:S05]  /*01c0*/  BRA.U !UP1, `(.L_x_10) ;  /* 0x0000000909207547 */ /* 0x000fea000b800000 */
[----:B------:R-:W-:-:S11]  /*01d0*/  UPLOP3.LUT UP0, UPT, UPT, UPT, UPT, 0x40, 0x4 ;  /* 0x000000000004789c */ /* 0x000fd60003f0e870 */
.L_x_11:
[----:B------:R-:W1:Y:S02]  /*01e0*/  LDC.64 R16, c[0x0][0x380] ;  /* 0x0000e000ff107b82 */ /* 0x000e640000000a00 */
[----:B-1----:R-:W-:-:S06]  /*01f0*/  IMAD.WIDE.U32 R2, R26, 0x4, R16 ;  /* 0x000000041a027825 */ /* 0x002fcc00078e0010 */
[----:B------:R-:W3:Y:S02]  /*0200*/  LDG.E R2, desc[UR6][R2.64] ;  /* 0x0000000602027981 */ /* 0x000ee4000c1e1900 */
[----:B---3--:R-:W-:Y:S02]  /*0210*/  ISETP.GE.AND P0, PT, R2, UR10, PT ;  /* 0x0000000a02007c0c */ /* 0x008fe4000bf06270 */
[----:B------:R-:W-:-:S04]  /*0220*/  VIMNMX R27, PT, PT, RZ, R2, !PT ;  /* 0x00000002ff1b7248 */ /* 0x000fc80007fe0100 */
[----:B------:R-:W-:-:S05]  /*0230*/  SEL R27, R27, RZ, !P0 ;  /* 0x000000ff1b1b7207 */ /* 0x000fca0004000000 */
[----:B------:R-:W-:-:S06]  /*0240*/  IMAD.WIDE.U32 R4, R27, 0x4, R16 ;  /* 0x000000041b047825 */ /* 0x000fcc00078e0010 */
        /* <DEDUP_REMOVED lines=37> */
[----:B------:R-:W-:Y:S02]  /*04a0*/  VIMNMX R2, PT, PT, RZ, R18, !PT ;  /* 0x00000012ff027248 */ /* 0x000fe40007fe0100 */
[----:B------:R-:W1:Y:S02]  /*04b0*/  LDC.64 R18, c[0x0][0x388] ;  /* 0x0000e200ff127b82 */ /* 0x000e640000000a00 */
        /* <DEDUP_REMOVED lines=12> */
[----:B------:R-:W3:Y:S01]  /*0580*/  LDG.E R28, desc[UR6][R28.64] ;  /* 0x000000061c1c7981 */ /* 0x000ee2000c1e1900 */
[----:B-1----:R-:W-:-:S04]  /*0590*/  IMAD.WIDE.U32 R8, R26, 0x4, R18 ;  /* 0x000000041a087825 */ /* 0x002fc800078e0012 */
[----:B------:R-:W-:Y:S01]  /*05a0*/  IMAD.WIDE.U32 R22, R27, 0x4, R18 ;  /* 0x000000041b167825 */ /* 0x000fe200078e0012 */
[----:B------:R1:W4:Y:S01]  /*05b0*/  LDG.E R26, desc[UR6][R8.64] ;  /* 0x00000006081a7981 */ /* 0x000322000c1e1900 */
[----:B---3--:R-:W-:Y:S02]  /*05c0*/  ISETP.GE.AND P0, PT, R28, UR10, PT ;  /* 0x0000000a1c007c0c */ /* 0x008fe4000bf06270 */
[----:B------:R-:W-:-:S04]  /*05d0*/  VIMNMX R28, PT, PT, RZ, R28, !PT ;  /* 0x0000001cff1c7248 */ /* 0x000fc80007fe0100 */
[----:B------:R-:W-:Y:S02]  /*05e0*/  SEL R27, R28, RZ, !P0 ;  /* 0x000000ff1c1b7207 */ /* 0x000fe40004000000 */
[----:B------:R3:W5:Y:S03]  /*05f0*/  LDG.E R28, desc[UR6][R22.64] ;  /* 0x00000006161c7981 */ /* 0x000766000c1e1900 */
[----:B-1----:R-:W-:-:S06]  /*0600*/  IMAD.WIDE.U32 R8, R27, 0x4, R16 ;  /* 0x000000041b087825 */ /* 0x002fcc00078e0010 */
[----:B------:R-:W2:Y:S01]  /*0610*/  LDG.E R8, desc[UR6][R8.64] ;  /* 0x0000000608087981 */ /* 0x000ea2000c1e1900 */
[----:B----4-:R-:W-:Y:S01]  /*0620*/  FADD R25, R26, R25 ;  /* 0x000000191a197221 */ /* 0x010fe20000000000 */
[----:B--2---:R-:W-:Y:S02]  /*0630*/  ISETP.GE.AND P0, PT, R8, UR10, PT ;  /* 0x0000000a08007c0c */ /* 0x004fe4000bf06270 */
[----:B------:R-:W-:-:S04]  /*0640*/  VIMNMX R29, PT, PT, RZ, R8, !PT ;  /* 0x00000008ff1d7248 */ /* 0x000fc80007fe0100 */
[----:B------:R-:W-:-:S05]  /*0650*/  SEL R29, R29, RZ, !P0 ;  /* 0x000000ff1d1d7207 */ /* 0x000fca0004000000 */
[----:B---3--:R-:W-:-:S05]  /*0660*/  IMAD.WIDE.U32 R22, R29, 0x4, R16 ;  /* 0x000000041d167825 */ /* 0x008fca00078e0010 */
[----:B------:R1:W2:Y:S01]  /*0670*/  LDG.E R26, desc[UR6][R22.64] ;  /* 0x00000006161a7981 */ /* 0x0002a2000c1e1900 */
[----:B------:R-:W-:-:S05]  /*0680*/  IMAD.WIDE.U32 R8, R0, 0x4, R18 ;  /* 0x0000000400087825 */ /* 0x000fca00078e0012 */
[----:B------:R3:W4:Y:S01]  /*0690*/  LDG.E R0, desc[UR6][R8.64] ;  /* 0x0000000608007981 */ /* 0x000722000c1e1900 */
[----:B-1----:R-:W-:-:S05]  /*06a0*/  IMAD.WIDE.U32 R22, R24, 0x4, R18 ;  /* 0x0000000418167825 */ /* 0x002fca00078e0012 */
[----:B------:R1:W4:Y:S01]  /*06b0*/  LDG.E R24, desc[UR6][R22.64] ;  /* 0x0000000616187981 */ /* 0x000322000c1e1900 */
[----:B---3--:R-:W-:-:S06]  /*06c0*/  IMAD.WIDE.U32 R8, R20, 0x4, R18 ;  /* 0x0000000414087825 */ /* 0x008fcc00078e0012 */
[----:B------:R-:W3:Y:S01]  /*06d0*/  LDG.E R9, desc[UR6][R8.64] ;  /* 0x0000000608097981 */ /* 0x000ee2000c1e1900 */
[----:B-1----:R-:W-:-:S04]  /*06e0*/  IMAD.WIDE.U32 R22, R6, 0x4, R18 ;  /* 0x0000000406167825 */ /* 0x002fc800078e0012 */
[--C-:B------:R-:W-:Y:S01]  /*06f0*/  IMAD.WIDE.U32 R6, R7, 0x4, R18.reuse ;  /* 0x0000000407067825 */ /* 0x100fe200078e0012 */
[----:B------:R1:W3:Y:S05]  /*0700*/  LDG.E R8, desc[UR6][R22.64] ;  /* 0x0000000616087981 */ /* 0x0002ea000c1e1900 */
[----:B------:R-:W3:Y:S01]  /*0710*/  LDG.E R7, desc[UR6][R6.64] ;  /* 0x0000000606077981 */ /* 0x000ee2000c1e1900 */
[----:B-1----:R-:W-:-:S05]  /*0720*/  IMAD.WIDE.U32 R22, R4, 0x4, R18 ;  /* 0x0000000404167825 */ /* 0x002fca00078e0012 */
[----:B------:R1:W3:Y:S01]  /*0730*/  LDG.E R6, desc[UR6][R22.64] ;  /* 0x0000000616067981 */ /* 0x0002e2000c1e1900 */
[----:B------:R-:W-:-:S04]  /*0740*/  IMAD.WIDE.U32 R20, R21, 0x4, R18 ;  /* 0x0000000415147825 */ /* 0x000fc800078e0012 */
[----:B-1----:R-:W-:-:S04]  /*0750*/  IMAD.WIDE.U32 R22, R2, 0x4, R18 ;  /* 0x0000000402167825 */ /* 0x002fc800078e0012 */
[----:B------:R-:W-:-:S04]  /*0760*/  IMAD.WIDE.U32 R2, R3, 0x4, R18 ;  /* 0x0000000403027825 */ /* 0x000fc800078e0012 */
[----:B------:R-:W-:Y:S02]  /*0770*/  IMAD.WIDE.U32 R4, R5, 0x4, R18 ;  /* 0x0000000405047825 */ /* 0x000fe400078e0012 */
[----:B------:R-:W3:Y:S04]  /*0780*/  LDG.E R3, desc[UR6][R2.64] ;  /* 0x0000000602037981 */ /* 0x000ee8000c1e1900 */
[----:B------:R-:W3:Y:S04]  /*0790*/  LDG.E R5, desc[UR6][R4.64] ;  /* 0x0000000604057981 */ /* 0x000ee8000c1e1900 */
[----:B------:R1:W3:Y:S04]  /*07a0*/  LDG.E R2, desc[UR6][R20.64] ;  /* 0x0000000614027981 */ /* 0x0002e8000c1e1900 */
[----:B------:R0:W3:Y:S01]  /*07b0*/  LDG.E R4, desc[UR6][R22.64] ;  /* 0x0000000616047981 */ /* 0x0000e2000c1e1900 */
[----:B--2---:R-:W-:-:S02]  /*07c0*/  ISETP.GE.AND P0, PT, R26, UR10, PT ;  /* 0x0000000a1a007c0c */ /* 0x004fc4000bf06270 */
[----:B------:R-:W-:-:S04]  /*07d0*/  VIMNMX R26, PT, PT, RZ, R26, !PT ;  /* 0x0000001aff1a7248 */ /* 0x000fc80007fe0100 */
[----:B-1----:R-:W-:-:S05]  /*07e0*/  SEL R21, R26, RZ, !P0 ;  /* 0x000000ff1a157207 */ /* 0x002fca0004000000 */
[----:B0-----:R-:W-:-:S06]  /*07f0*/  IMAD.WIDE.U32 R22, R21, 0x4, R16 ;  /* 0x0000000415167825 */ /* 0x001fcc00078e0010 */
[----:B------:R-:W2:Y:S01]  /*0800*/  LDG.E R22, desc[UR6][R22.64] ;  /* 0x0000000616167981 */ /* 0x000ea2000c1e1900 */
[----:B------:R-:W-:-:S04]  /*0810*/  IMAD.WIDE.U32 R26, R27, 0x4, R18 ;  /* 0x000000041b1a7825 */ /* 0x000fc800078e0012 */
[----:B-----5:R-:W-:Y:S01]  /*0820*/  FADD R25, R25, R28 ;  /* 0x0000001c19197221 */ /* 0x020fe20000000000 */
[--C-:B------:R-:W-:Y:S01]  /*0830*/  IMAD.WIDE.U32 R28, R29, 0x4, R18.reuse ;  /* 0x000000041d1c7825 */ /* 0x100fe200078e0012 */
[----:B------:R-:W5:Y:S03]  /*0840*/  LDG.E R26, desc[UR6][R26.64] ;  /* 0x000000061a1a7981 */ /* 0x000f66000c1e1900 */
[----:B------:R-:W-:Y:S02]  /*0850*/  IMAD.WIDE.U32 R20, R21, 0x4, R18 ;  /* 0x0000000415147825 */ /* 0x000fe400078e0012 */
[----:B------:R-:W5:Y:S04]  /*0860*/  LDG.E R28, desc[UR6][R28.64] ;  /* 0x000000061c1c7981 */ /* 0x000f68000c1e1900 */
[----:B------:R-:W5:Y:S01]  /*0870*/  LDG.E R20, desc[UR6][R20.64] ;  /* 0x0000000614147981 */ /* 0x000f62000c1e1900 */
[----:B----4-:R-:W-:-:S04]  /*0880*/  FADD R25, R25, R0 ;  /* 0x0000000019197221 */ /* 0x010fc80000000000 */
[----:B------:R-:W-:-:S04]  /*0890*/  FADD R24, R25, R24 ;  /* 0x0000001819187221 */ /* 0x000fc80000000000 */
[----:B---3--:R-:W-:Y:S01]  /*08a0*/  FADD R9, R24, R9 ;  /* 0x0000000918097221 */ /* 0x008fe20000000000 */
[----:B--2---:R-:W-:Y:S02]  /*08b0*/  ISETP.GE.AND P0, PT, R22, UR10, PT ;  /* 0x0000000a16007c0c */ /* 0x004fe4000bf06270 */
[----:B------:R-:W-:-:S04]  /*08c0*/  VIMNMX R23, PT, PT, RZ, R22, !PT ;  /* 0x00000016ff177248 */ /* 0x000fc80007fe0100 */
[----:B------:R-:W-:-:S05]  /*08d0*/  SEL R23, R23, RZ, !P0 ;  /* 0x000000ff17177207 */ /* 0x000fca0004000000 */
[----:B------:R-:W-:-:S04]  /*08e0*/  IMAD.WIDE.U32 R16, R23, 0x4, R16 ;  /* 0x0000000417107825 */ /* 0x000fc800078e0010 */
[----:B------:R-:W-:Y:S02]  /*08f0*/  IMAD.WIDE.U32 R18, R23, 0x4, R18 ;  /* 0x0000000417127825 */ /* 0x000fe400078e0012 */
[----:B------:R-:W2:Y:S04]  /*0900*/  LDG.E R16, desc[UR6][R16.64] ;  /* 0x0000000610107981 */ /* 0x000ea8000c1e1900 */
[----:B------:R-:W3:Y:S01]  /*0910*/  LDG.E R18, desc[UR6][R18.64] ;  /* 0x0000000612127981 */ /* 0x000ee2000c1e1900 */
[----:B------:R-:W-:-:S04]  /*0920*/  FADD R8, R9, R8 ;  /* 0x0000000809087221 */ /* 0x000fc80000000000 */
[----:B------:R-:W-:-:S04]  /*0930*/  FADD R7, R8, R7 ;  /* 0x0000000708077221 */ /* 0x000fc80000000000 */
[----:B------:R-:W-:-:S04]  /*0940*/  FADD R6, R7, R6 ;  /* 0x0000000607067221 */ /* 0x000fc80000000000 */
[----:B------:R-:W-:-:S04]  /*0950*/  FADD R5, R6, R5 ;  /* 0x0000000506057221 */ /* 0x000fc80000000000 */
[----:B------:R-:W-:Y:S01]  /*0960*/  FADD R4, R5, R4 ;  /* 0x0000000405047221 */ /* 0x000fe20000000000 */
[----:B------:R-:W-:-:S03]  /*0970*/  UIADD3 UR5, UP1, UPT, UR5, -0x10, URZ ;  /* 0xfffffff005057890 */ /* 0x000fc6000ff3e0ff */
[----:B------:R-:W-:Y:S01]  /*0980*/  FADD R3, R4, R3 ;  /* 0x0000000304037221 */ /* 0x000fe20000000000 */
[----:B------:R-:W-:Y:S02]  /*0990*/  UIADD3.X UR8, UPT, UPT, UR8, -0x1, URZ, UP1, !UPT ;  /* 0xffffffff08087890 */ /* 0x000fe40008ffe4ff */
[----:B------:R-:W-:Y:S01]  /*09a0*/  UISETP.GT.U32.AND UP1, UPT, UR5, 0xc, UPT ;  /* 0x0000000c0500788c */ /* 0x000fe2000bf24070 */
[----:B------:R-:W-:-:S03]  /*09b0*/  FADD R3, R3, R2 ;  /* 0x0000000203037221 */ /* 0x000fc60000000000 */
[----:B------:R-:W-:Y:S01]  /*09c0*/  UISETP.GT.AND.EX UP1, UPT, UR8, URZ, UPT, UP1 ;  /* 0x000000ff0800728c */ /* 0x000fe2000bf24310 */
[----:B-----5:R-:W-:-:S04]  /*09d0*/  FADD R3, R3, R26 ;  /* 0x0000001a03037221 */ /* 0x020fc80000000000 */
[----:B------:R-:W-:-:S04]  /*09e0*/  FADD R3, R3, R28 ;  /* 0x0000001c03037221 */ /* 0x000fc80000000000 */
[----:B------:R-:W-:Y:S01]  /*09f0*/  FADD R3, R3, R20 ;  /* 0x0000001403037221 */ /* 0x000fe20000000000 */
[----:B--2---:R-:W-:Y:S02]  /*0a00*/  ISETP.GE.AND P0, PT, R16, UR10, PT ;  /* 0x0000000a10007c0c */ /* 0x004fe4000bf06270 */
[----:B------:R-:W-:Y:S01]  /*0a10*/  VIMNMX R16, PT, PT, RZ, R16, !PT ;  /* 0x00000010ff107248 */ /* 0x000fe20007fe0100 */
[----:B---3--:R-:W-:-:S03]  /*0a20*/  FADD R25, R3, R18 ;  /* 0x0000001203197221 */ /* 0x008fc60000000000 */
[----:B------:R-:W-:Y:S01]  /*0a30*/  SEL R26, R16, RZ, !P0 ;  /* 0x000000ff101a7207 */ /* 0x000fe20004000000 */
[----:B------:R-:W-:Y:S06]  /*0a40*/  BRA.U UP1, `(.L_x_11) ;  /* 0xfffffff501e47547 */ /* 0x000fec000b83ffff */
.L_x_10:
[----:B------:R-:W-:-:S04]  /*0a50*/  UISETP.GT.U32.AND UP1, UPT, UR5, 0x4, UPT ;  /* 0x000000040500788c */ /* 0x000fc8000bf24070 */
[----:B------:R-:W-:-:S09]  /*0a60*/  UISETP.GT.AND.EX UP1, UPT, UR8, URZ, UPT, UP1 ;  /* 0x000000ff0800728c */ /* 0x000fd2000bf24310 */
[----:B------:R-:W-:Y:S05]  /*0a70*/  BRA.U !UP1, `(.L_x_12) ;  /* 0x0000000509147547 */ /* 0x000fea000b800000 */
        /* <DEDUP_REMOVED lines=31> */
[----:B------:R-:W-:-:S05]  /*0c70*/  IMAD.WIDE.U32 R4, R19, 0x4, R2 ;  /* 0x0000000413047825 */ /* 0x000fca00078e0002 */
[----:B------:R1:W3:Y:S02]  /*0c80*/  LDG.E R0, desc[UR6][R4.64] ;  /* 0x0000000604007981 */ /* 0x0002e4000c1e1900 */
[----:B-1----:R-:W1:Y:S02]  /*0c90*/  LDC.64 R4, c[0x0][0x388] ;  /* 0x0000e200ff047b82 */ /* 0x002e640000000a00 */
[----:B-1----:R-:W-:-:S04]  /*0ca0*/  IMAD.WIDE.U32 R26, R26, 0x4, R4 ;  /* 0x000000041a1a7825 */ /* 0x002fc800078e0004 */
[--C-:B------:R-:W-:Y:S01]  /*0cb0*/  IMAD.WIDE.U32 R20, R21, 0x4, R4.reuse ;  /* 0x0000000415147825 */ /* 0x100fe200078e0004 */
[----:B------:R-:W4:Y:S03]  /*0cc0*/  LDG.E R16, desc[UR6][R26.64] ;  /* 0x000000061a107981 */ /* 0x000f26000c1e1900 */
[--C-:B------:R-:W-:Y:S02]  /*0cd0*/  IMAD.WIDE.U32 R6, R7, 0x4, R4.reuse ;  /* 0x0000000407067825 */ /* 0x100fe400078e0004 */
[----:B------:R-:W5:Y:S02]  /*0ce0*/  LDG.E R20, desc[UR6][R20.64] ;  /* 0x0000000614147981 */ /* 0x000f64000c1e1900 */
[--C-:B------:R-:W-:Y:S02]  /*0cf0*/  IMAD.WIDE.U32 R8, R9, 0x4, R4.reuse ;  /* 0x0000000409087825 */ /* 0x100fe400078e0004 */
[----:B------:R-:W2:Y:S02]  /*0d00*/  LDG.E R6, desc[UR6][R6.64] ;  /* 0x0000000606067981 */ /* 0x000ea4000c1e1900 */
[----:B------:R-:W-:-:S02]  /*0d10*/  IMAD.WIDE.U32 R22, R23, 0x4, R4 ;  /* 0x0000000417167825 */ /* 0x000fc400078e0004 */
[----:B------:R-:W2:Y:S02]  /*0d20*/  LDG.E R8, desc[UR6][R8.64] ;  /* 0x0000000608087981 */ /* 0x000ea4000c1e1900 */
[--C-:B------:R-:W-:Y:S02]  /*0d30*/  IMAD.WIDE.U32 R28, R17, 0x4, R4.reuse ;  /* 0x00000004111c7825 */ /* 0x100fe400078e0004 */
[----:B------:R-:W2:Y:S02]  /*0d40*/  LDG.E R22, desc[UR6][R22.64] ;  /* 0x0000000616167981 */ /* 0x000ea4000c1e1900 */
[----:B------:R-:W-:Y:S02]  /*0d50*/  IMAD.WIDE.U32 R18, R19, 0x4, R4 ;  /* 0x0000000413127825 */ /* 0x000fe400078e0004 */
[----:B------:R-:W2:Y:S04]  /*0d60*/  LDG.E R28, desc[UR6][R28.64] ;  /* 0x000000061c1c7981 */ /* 0x000ea8000c1e1900 */
[----:B------:R-:W2:Y:S01]  /*0d70*/  LDG.E R18, desc[UR6][R18.64] ;  /* 0x0000000612127981 */ /* 0x000ea2000c1e1900 */
[----:B---3--:R-:W-:-:S02]  /*0d80*/  ISETP.GE.AND P0, PT, R0, UR10, PT ;  /* 0x0000000a00007c0c */ /* 0x008fc4000bf06270 */
[----:B------:R-:W-:-:S04]  /*0d90*/  VIMNMX R0, PT, PT, RZ, R0, !PT ;  /* 0x00000000ff007248 */ /* 0x000fc80007fe0100 */
[----:B------:R-:W-:-:S05]  /*0da0*/  SEL R17, R0, RZ, !P0 ;  /* 0x000000ff00117207 */ /* 0x000fca0004000000 */
[----:B------:R-:W-:-:S04]  /*0db0*/  IMAD.WIDE.U32 R2, R17, 0x4, R2 ;  /* 0x0000000411027825 */ /* 0x000fc800078e0002 */
[----:B------:R-:W-:Y:S02]  /*0dc0*/  IMAD.WIDE.U32 R4, R17, 0x4, R4 ;  /* 0x0000000411047825 */ /* 0x000fe400078e0004 */
[----:B------:R-:W3:Y:S04]  /*0dd0*/  LDG.E R2, desc[UR6][R2.64] ;  /* 0x0000000602027981 */ /* 0x000ee8000c1e1900 */
[----:B------:R-:W3:Y:S01]  /*0de0*/  LDG.E R4, desc[UR6][R4.64] ;  /* 0x0000000604047981 */ /* 0x000ee2000c1e1900 */
[----:B----4-:R-:W-:-:S04]  /*0df0*/  FADD R25, R25, R16 ;  /* 0x0000001019197221 */ /* 0x010fc80000000000 */
[----:B-----5:R-:W-:-:S04]  /*0e00*/  FADD R25, R25, R20 ;  /* 0x0000001419197221 */ /* 0x020fc80000000000 */
[----:B--2---:R-:W-:-:S04]  /*0e10*/  FADD R25, R25, R6 ;  /* 0x0000000619197221 */ /* 0x004fc80000000000 */
[----:B------:R-:W-:-:S04]  /*0e20*/  FADD R25, R25, R8 ;  /* 0x0000000819197221 */ /* 0x000fc80000000000 */
[----:B------:R-:W-:-:S04]  /*0e30*/  FADD R25, R25, R22 ;  /* 0x0000001619197221 */ /* 0x000fc80000000000 */
[----:B------:R-:W-:Y:S01]  /*0e40*/  FADD R25, R25, R28 ;  /* 0x0000001c19197221 */ /* 0x000fe20000000000 */
[----:B------:R-:W-:-:S03]  /*0e50*/  UIADD3 UR5, UP1, UPT, UR5, -0x8, URZ ;  /* 0xfffffff805057890 */ /* 0x000fc6000ff3e0ff */
[----:B------:R-:W-:Y:S01]  /*0e60*/  FADD R25, R25, R18 ;  /* 0x0000001219197221 */ /* 0x000fe20000000000 */
[----:B------:R-:W-:Y:S02]  /*0e70*/  UPLOP3.LUT UP0, UPT, UPT, UPT, UPT, 0x40, 0x4 ;  /* 0x000000000004789c */ /* 0x000fe40003f0e870 */
[----:B------:R-:W-:Y:S01]  /*0e80*/  UIADD3.X UR8, UPT, UPT, UR8, -0x1, URZ, UP1, !UPT ;  /* 0xffffffff08087890 */ /* 0x000fe20008ffe4ff */
[----:B---3--:R-:W-:Y:S02]  /*0e90*/  ISETP.GE.AND P0, PT, R2, UR10, PT ;  /* 0x0000000a02007c0c */ /* 0x008fe4000bf06270 */
[----:B------:R-:W-:Y:S01]  /*0ea0*/  VIMNMX R2, PT, PT, RZ, R2, !PT ;  /* 0x00000002ff027248 */ /* 0x000fe20007fe0100 */
[----:B------:R-:W-:-:S03]  /*0eb0*/  FADD R25, R25, R4 ;  /* 0x0000000419197221 */ /* 0x000fc60000000000 */
[----:B------:R-:W-:-:S07]  /*0ec0*/  SEL R26, R2, RZ, !P0 ;  /* 0x000000ff021a7207 */ /* 0x000fce0004000000 */
.L_x_12:
[----:B------:R-:W-:-:S04]  /*0ed0*/  UISETP.NE.U32.AND UP1, UPT, UR5, URZ, UPT ;  /* 0x000000ff0500728c */ /* 0x000fc8000bf25070 */
[----:B------:R-:W-:-:S09]  /*0ee0*/  UISETP.NE.OR.EX UP0, UPT, UR8, URZ, UP0, UP1 ;  /* 0x000000ff0800728c */ /* 0x000fd20008705710 */
[----:B------:R-:W-:Y:S05]  /*0ef0*/  BRA.U !UP0, `(.L_x_8) ;  /* 0x0000000108947547 */ /* 0x000fea000b800000 */
.L_x_9:
[----:B0-----:R-:W-:-:S06]  /*0f00*/  IMAD.WIDE.U32 R4, R26, 0x4, R14 ;  /* 0x000000041a047825 */ /* 0x001fcc00078e000e */
        /* <DEDUP_REMOVED lines=11> */
[----:B--2---:R-:W-:-:S04]  /*0fc0*/  IMAD.WIDE.U32 R26, R26, 0x4, R12 ;  /* 0x000000041a1a7825 */ /* 0x004fc800078e000c */
[--C-:B------:R-:W-:Y:S02]  /*0fd0*/  IMAD.WIDE.U32 R4, R9, 0x4, R12.reuse ;  /* 0x0000000409047825 */ /* 0x100fe400078e000c */
[----:B------:R-:W2:Y:S02]  /*0fe0*/  LDG.E R26, desc[UR6][R26.64] ;  /* 0x000000061a1a7981 */ /* 0x000ea4000c1e1900 */
[----:B------:R-:W-:Y:S02]  /*0ff0*/  IMAD.WIDE.U32 R2, R17, 0x4, R12 ;  /* 0x0000000411027825 */ /* 0x000fe400078e000c */
[----:B------:R-:W4:Y:S04]  /*1000*/  LDG.E R4, desc[UR6][R4.64] ;  /* 0x0000000604047981 */ /* 0x000f28000c1e1900 */
[----:B------:R-:W5:Y:S01]  /*1010*/  LDG.E R2, desc[UR6][R2.64] ;  /* 0x0000000602027981 */ /* 0x000f62000c1e1900 */
[----:B---3--:R-:W-:-:S02]  /*1020*/  ISETP.GE.AND P0, PT, R6, UR10, PT ;  /* 0x0000000a06007c0c */ /* 0x008fc4000bf06270 */
[----:B------:R-:W-:-:S04]  /*1030*/  VIMNMX R0, PT, PT, RZ, R6, !PT ;  /* 0x00000006ff007248 */ /* 0x000fc80007fe0100 */
[----:B------:R-:W-:-:S05]  /*1040*/  SEL R19, R0, RZ, !P0 ;  /* 0x000000ff00137207 */ /* 0x000fca0004000000 */
[----:B------:R-:W-:-:S04]  /*1050*/  IMAD.WIDE.U32 R8, R19, 0x4, R14 ;  /* 0x0000000413087825 */ /* 0x000fc800078e000e */
[----:B------:R-:W-:Y:S02]  /*1060*/  IMAD.WIDE.U32 R6, R19, 0x4, R12 ;  /* 0x0000000413067825 */ /* 0x000fe400078e000c */
[----:B------:R-:W3:Y:S04]  /*1070*/  LDG.E R8, desc[UR6][R8.64] ;  /* 0x0000000608087981 */ /* 0x000ee8000c1e1900 */
[----:B------:R-:W3:Y:S01]  /*1080*/  LDG.E R6, desc[UR6][R6.64] ;  /* 0x0000000606067981 */ /* 0x000ee2000c1e1900 */
[----:B------:R-:W-:-:S04]  /*1090*/  UIADD3 UR5, UP0, UPT, UR5, -0x4, URZ ;  /* 0xfffffffc05057890 */ /* 0x000fc8000ff1e0ff */
[----:B-1----:R-:W-:Y:S02]  /*10a0*/  UIADD3.X UR8, UPT, UPT, UR8, -0x1, URZ, UP0, !UPT ;  /* 0xffffffff08087890 */ /* 0x002fe400087fe4ff */
[----:B------:R-:W-:Y:S01]  /*10b0*/  UISETP.NE.U32.AND UP0, UPT, UR5, URZ, UPT ;  /* 0x000000ff0500728c */ /* 0x000fe2000bf05070 */
[----:B--2---:R-:W-:-:S03]  /*10c0*/  FADD R25, R26, R25 ;  /* 0x000000191a197221 */ /* 0x004fc60000000000 */
[----:B------:R-:W-:Y:S01]  /*10d0*/  UISETP.NE.AND.EX UP0, UPT, UR8, URZ, UPT, UP0 ;  /* 0x000000ff0800728c */ /* 0x000fe2000bf05300 */
[----:B----4-:R-:W-:-:S04]  /*10e0*/  FADD R25, R25, R4 ;  /* 0x0000000419197221 */ /* 0x010fc80000000000 */
[----:B-----5:R-:W-:Y:S01]  /*10f0*/  FADD R25, R25, R2 ;  /* 0x0000000219197221 */ /* 0x020fe20000000000 */
[----:B---3--:R-:W-:Y:S02]  /*1100*/  ISETP.GE.AND P0, PT, R8, UR10, PT ;  /* 0x0000000a08007c0c */ /* 0x008fe4000bf06270 */
[----:B------:R-:W-:Y:S01]  /*1110*/  VIMNMX R8, PT, PT, RZ, R8, !PT ;  /* 0x00000008ff087248 */ /* 0x000fe20007fe0100 */
[----:B------:R-:W-:-:S03]  /*1120*/  FADD R25, R25, R6 ;  /* 0x0000000619197221 */ /* 0x000fc60000000000 */
[----:B------:R-:W-:Y:S01]  /*1130*/  SEL R26, R8, RZ, !P0 ;  /* 0x000000ff081a7207 */ /* 0x000fe20004000000 */
[----:B------:R-:W-:Y:S06]  /*1140*/  BRA.U UP0, `(.L_x_9) ;  /* 0xfffffffd006c7547 */ /* 0x000fec000b83ffff */
.L_x_8:
[----:B------:R-:W1:Y:S01]  /*1150*/  LDC.64 R2, c[0x0][0x380] ;  /* 0x0000e000ff027b82 */ /* 0x000e620000000a00 */
[----:B------:R-:W-:-:S04]  /*1160*/  UISETP.NE.U32.AND UP0, UPT, UR9, URZ, UPT ;  /* 0x000000ff0900728c */ /* 0x000fc8000bf05070 */
[----:B------:R-:W-:-:S03]  /*1170*/  UISETP.NE.AND.EX UP0, UPT, UR4, URZ, UPT, UP0 ;  /* 0x000000ff0400728c */ /* 0x000fc6000bf05300 */
[----:B------:R-:W3:Y:S06]  /*1180*/  LDC.64 R6, c[0x0][0x388] ;  /* 0x0000e200ff067b82 */ /* 0x000eec0000000a00 */
[----:B------:R-:W-:Y:S05]  /*1190*/  BRA.U !UP0, `(.L_x_13) ;  /* 0x0000000108347547 */ /* 0x000fea000b800000 */
.L_x_14:
[----:B-1----:R-:W-:-:S04]  /*11a0*/  IMAD.WIDE.U32 R4, R26, 0x4, R2 ;  /* 0x000000041a047825 */ /* 0x002fc800078e0002 */
[----:B---3--:R-:W-:Y:S02]  /*11b0*/  IMAD.WIDE.U32 R8, R26, 0x4, R6 ;  /* 0x000000041a087825 */ /* 0x008fe400078e0006 */
[----:B------:R-:W3:Y:S04]  /*11c0*/  LDG.E R4, desc[UR6][R4.64] ;  /* 0x0000000604047981 */ /* 0x000ee8000c1e1900 */
[----:B------:R-:W4:Y:S01]  /*11d0*/  LDG.E R8, desc[UR6][R8.64] ;  /* 0x0000000608087981 */ /* 0x000f22000c1e1900 */
[----:B------:R-:W-:-:S04]  /*11e0*/  UIADD3 UR9, UP0, UPT, UR9, -0x1, URZ ;  /* 0xffffffff09097890 */ /* 0x000fc8000ff1e0ff */
[----:B------:R-:W-:Y:S02]  /*11f0*/  UIADD3.X UR4, UPT, UPT, UR4, -0x1, URZ, UP0, !UPT ;  /* 0xffffffff04047890 */ /* 0x000fe400087fe4ff */
[----:B------:R-:W-:-:S04]  /*1200*/  UISETP.NE.U32.AND UP0, UPT, UR9, URZ, UPT ;  /* 0x000000ff0900728c */ /* 0x000fc8000bf05070 */
[----:B------:R-:W-:Y:S01]  /*1210*/  UISETP.NE.AND.EX UP0, UPT, UR4, URZ, UPT, UP0 ;  /* 0x000000ff0400728c */ /* 0x000fe2000bf05300 */
[----:B---3--:R-:W-:Y:S02]  /*1220*/  ISETP.GE.AND P0, PT, R4, UR10, PT ;  /* 0x0000000a04007c0c */ /* 0x008fe4000bf06270 */
[----:B------:R-:W-:Y:S01]  /*1230*/  VIMNMX R26, PT, PT, RZ, R4, !PT ;  /* 0x00000004ff1a7248 */ /* 0x000fe20007fe0100 */
[----:B----4-:R-:W-:-:S03]  /*1240*/  FADD R25, R8, R25 ;  /* 0x0000001908197221 */ /* 0x010fc60000000000 */
[----:B------:R-:W-:Y:S02]  /*1250*/  SEL R26, R26, RZ, !P0 ;  /* 0x000000ff1a1a7207 */ /* 0x000fe40004000000 */
[----:B------:R-:W-:Y:S05]  /*1260*/  BRA.U UP0, `(.L_x_14) ;  /* 0xfffffffd00cc7547 */ /* 0x000fea000b83ffff */
.L_x_13:
[----:B------:R-:W-:-:S13]  /*1270*/  FSETP.NAN.AND P0, PT, R25, R25, PT ;  /* 0x000000191900720b */ /* 0x000fda0003f08000 */
.L_x_7:
[----:B------:R-:W-:Y:S01]  /*1280*/  CS2R R4, SR_CLOCKLO ;  /* 0x0000000000047805 */ /* 0x000fe20000015000 */
[----:B-1----:R-:W1:Y:S05]  /*1290*/  LDC.64 R2, c[0x0][0x398] ;  /* 0x0000e600ff027b82 */ /* 0x002e6a0000000a00 */
[----:B------:R-:W-:-:S04]  /*12a0*/  IADD3 R4, P1, PT, -R10, R4, RZ ;  /* 0x000000040a047210 */ /* 0x000fc80007f3e1ff */
[----:B------:R-:W-:Y:S01]  /*12b0*/  SEL R4, R4, RZ, !P0 ;  /* 0x000000ff04047207 */ /* 0x000fe20004000000 */
[----:B------:R-:W-:-:S05]  /*12c0*/  IMAD.X R5, R5, 0x1, ~R11, P1 ;  /* 0x0000000105057824 */ /* 0x000fca00008e0e0b */
[----:B------:R-:W-:-:S05]  /*12d0*/  SEL R5, R5, RZ, !P0 ;  /* 0x000000ff05057207 */ /* 0x000fca0004000000 */
[----:B-1----:R-:W-:Y:S01]  /*12e0*/  STG.E.64 desc[UR6][R2.64], R4 ;  /* 0x0000000402007986 */ /* 0x002fe2000c101b06 */
[----:B------:R-:W-:Y:S05]  /*12f0*/  EXIT ;  /* 0x000000000000794d */ /* 0x000fea0003800000 */
.L_x_15:
        /* <DEDUP_REMOVED lines=16> */
.L_x_22:


//--------------------- .text._ZN3cpm10microbench27sequential_bandwidth_kernelEPfS1_mPm --------------------------
	.section	.text._ZN3cpm10microbench27sequential_bandwidth_kernelEPfS1_mPm,"ax",@progbits
	.align	128
        .global         _ZN3cpm10microbench27sequential_bandwidth_kernelEPfS1_mPm
        .type           _ZN3cpm10microbench27sequential_bandwidth_kernelEPfS1_mPm,@function
        .size           _ZN3cpm10microbench27sequential_bandwidth_kernelEPfS1_mPm,(.L_x_23 - _ZN3cpm10microbench27sequential_bandwidth_kernelEPfS1_mPm)
        .other          _ZN3cpm10microbench27sequential_bandwidth_kernelEPfS1_mPm,@"STO_CUDA_ENTRY STV_DEFAULT"
_ZN3cpm10microbench27sequential_bandwidth_kernelEPfS1_mPm:
.text._ZN3cpm10microbench27sequential_bandwidth_kernelEPfS1_mPm:
[----:B------:R-:W-:Y:S01]  /*0000*/  LDC R1, c[0x0][0x37c] ;  /* 0x0000df00ff017b82 */ /* 0x000fe20000000800 */
[----:B------:R-:W0:Y:S07]  /*0010*/  S2R R3, SR_TID.X ;  /* 0x0000000000037919 */ /* 0x000e2e0000002100 */
[----:B------:R-:W0:Y:S01]  /*0020*/  S2UR UR6, SR_CTAID.X ;  /* 0x00000000000679c3 */ /* 0x000e220000002500 */
[----:B------:R-:W1:Y:S07]  /*0030*/  LDCU.64 UR4, c[0x0][0x358] ;  /* 0x00006b00ff0477ac */ /* 0x000e6e0008000a00 */
[----:B------:R-:W0:Y:S02]  /*0040*/  LDC R4, c[0x0][0x360] ;  /* 0x0000d800ff047b82 */ /* 0x000e240000000800 */
[----:B0-----:R-:W-:Y:S01]  /*0050*/  IMAD R0, R4, UR6, R3 ;  /* 0x0000000604007c24 */ /* 0x001fe2000f8e0203 */
[----:B------:R-:W-:Y:S01]  /*0060*/  CS2R R6, SR_CLOCKLO ;  /* 0x0000000000067805 */ /* 0x000fe20000015000 */
[----:B------:R-:W0:Y:S03]  /*0070*/  LDCU.64 UR8, c[0x0][0x390] ;  /* 0x00007200ff0877ac */ /* 0x000e260008000a00 */
[----:B------:R-:W-:Y:S01]  /*0080*/  SHF.R.S32.HI R2, RZ, 0x1f, R0 ;  /* 0x0000001fff027819 */ /* 0x000fe20000011400 */
[----:B------:R-:W-:Y:S01]  /*0090*/  BSSY.RECONVERGENT B0, `(.L_x_16) ;  /* 0x0000014000007945 */ /* 0x000fe20003800200 */
[----:B------:R-:W-:Y:S01]  /*00a0*/  IMAD.MOV.U32 R11, RZ, RZ, RZ ;  /* 0x000000ffff0b7224 */ /* 0x000fe200078e00ff */
[----:B------:R-:W2:Y:S01]  /*00b0*/  LDCU.64 UR10, c[0x0][0x380] ;  /* 0x00007000ff0a77ac */ /* 0x000ea20008000a00 */
[----:B0-----:R-:W-:-:S04]  /*00c0*/  ISETP.GE.U32.AND P0, PT, R0, UR8, PT ;  /* 0x0000000800007c0c */ /* 0x001fc8000bf06070 */
[----:B------:R-:W-:-:S13]  /*00d0*/  ISETP.GE.U32.AND.EX P0, PT, R2, UR9, PT, P0 ;  /* 0x0000000902007c0c */ /* 0x000fda000bf06100 */
[----:B-12---:R-:W-:Y:S05]  /*00e0*/  @P0 BRA `(.L_x_17) ;  /* 0x0000000000380947 */ /* 0x006fea0003800000 */
[----:B------:R-:W0:Y:S01]  /*00f0*/  LDCU UR6, c[0x0][0x370] ;  /* 0x00006e00ff0677ac */ /* 0x000e220008000800 */
[----:B------:R-:W-:Y:S02]  /*0100*/  IMAD.MOV.U32 R8, RZ, RZ, R2 ;  /* 0x000000ffff087224 */ /* 0x000fe400078e0002 */
[----:B------:R-:W-:Y:S02]  /*0110*/  IMAD.MOV.U32 R11, RZ, RZ, RZ ;  /* 0x000000ffff0b7224 */ /* 0x000fe400078e00ff */
[----:B------:R-:W-:Y:S02]  /*0120*/  IMAD.MOV.U32 R5, RZ, RZ, R0 ;  /* 0x000000ffff057224 */ /* 0x000fe400078e0000 */
[----:B0-----:R-:W-:-:S07]  /*0130*/  IMAD R4, R4, UR6, RZ ;  /* 0x0000000604047c24 */ /* 0x001fce000f8e02ff */
.L_x_18:
[----:B------:R-:W-:-:S04]  /*0140*/  LEA R2, P0, R5, UR10, 0x2 ;  /* 0x0000000a05027c11 */ /* 0x000fc8000f8010ff */
[----:B------:R-:W-:-:S05]  /*0150*/  LEA.HI.X R3, R5, UR11, R8, 0x2, P0 ;  /* 0x0000000b05037c11 */ /* 0x000fca00080f1408 */
[----:B------:R-:W2:Y:S01]  /*0160*/  LDG.E R2, desc[UR4][R2.64] ;  /* 0x0000000402027981 */ /* 0x000ea2000c1e1900 */
[----:B------:R-:W-:-:S04]  /*0170*/  IADD3 R5, P0, PT, R4, R5, RZ ;  /* 0x0000000504057210 */ /* 0x000fc80007f1e0ff */
[----:B------:R-:W-:Y:S02]  /*0180*/  LEA.HI.X.SX32 R8, R4, R8, 0x1, P0 ;  /* 0x0000000804087211 */ /* 0x000fe400000f0eff */
[----:B------:R-:W-:-:S04]  /*0190*/  ISETP.GE.U32.AND P0, PT, R5, UR8, PT ;  /* 0x0000000805007c0c */ /* 0x000fc8000bf06070 */
[----:B------:R-:W-:Y:S01]  /*01a0*/  ISETP.GE.U32.AND.EX P0, PT, R8, UR9, PT, P0 ;  /* 0x0000000908007c0c */ /* 0x000fe2000bf06100 */
[----:B--2---:R-:W-:-:S12]  /*01b0*/  FADD R11, R2, R11 ;  /* 0x0000000b020b7221 */ /* 0x004fd80000000000 */
[----:B------:R-:W-:Y:S05]  /*01c0*/  @!P0 BRA `(.L_x_18) ;  /* 0xfffffffc00dc8947 */ /* 0x000fea000383ffff */
.L_x_17:
[----:B------:R-:W-:Y:S05]  /*01d0*/  BSYNC.RECONVERGENT B0 ;  /* 0x0000000000007941 */ /* 0x000fea0003800200 */
.L_x_16:
[----:B------:R-:W-:Y:S02]  /*01e0*/  CS2R R8, SR_CLOCKLO ;  /* 0x0000000000087805 */ /* 0x000fe40000015000 */
[----:B------:R-:W-:-:S13]  /*01f0*/  ISETP.NE.AND P0, PT, R0, RZ, PT ;  /* 0x000000ff0000720c */ /* 0x000fda0003f05270 */
[----:B------:R-:W-:Y:S05]  /*0200*/  @P0 EXIT ;  /* 0x000000000000094d */ /* 0x000fea0003800000 */
[----:B------:R-:W0:Y:S01]  /*0210*/  LDC.64 R2, c[0x0][0x388] ;  /* 0x0000e200ff027b82 */ /* 0x000e220000000a00 */
[----:B------:R-:W-:-:S05]  /*0220*/  IADD3 R6, P0, PT, -R6, R8, RZ ;  /* 0x0000000806067210 */ /* 0x000fca0007f1e1ff */
[----:B------:R-:W-:Y:S02]  /*0230*/  IMAD.X R7, R9, 0x1, ~R7, P0 ;  /* 0x0000000109077824 */ /* 0x000fe400000e0e07 */
[----:B------:R-:W1:Y:S01]  /*0240*/  LDC.64 R4, c[0x0][0x398] ;  /* 0x0000e600ff047b82 */ /* 0x000e620000000a00 */
[----:B0-----:R-:W-:Y:S04]  /*0250*/  STG.E desc[UR4][R2.64], R11 ;  /* 0x0000000b02007986 */ /* 0x001fe8000c101904 */
[----:B-1----:R-:W-:Y:S01]  /*0260*/  STG.E.64 desc[UR4][R4.64], R6 ;  /* 0x0000000604007986 */ /* 0x002fe2000c101b04 */
[----:B------:R-:W-:Y:S05]  /*0270*/  EXIT ;  /* 0x000000000000794d */ /* 0x000fea0003800000 */
.L_x_19:
        /* <DEDUP_REMOVED lines=16> */
.L_x_23:


//--------------------- .nv.shared.reserved.0     --------------------------
	.section	.nv.shared.reserved.0,"aw",@nobits
	.weak		__nv_reservedSMEM_offset_0_alias
	.size		__nv_reservedSMEM_offset_0_alias, 0, 64
	.other		__nv_reservedSMEM_offset_0_alias,@"STO_CUDA_RESERVED_SHARED STV_DEFAULT"
__nv_reservedSMEM_offset_0_alias:
	.zero		0
	.zero		64


//--------------------- .nv.constant0._ZN3cpm10microbench23stride_bandwidth_kernelEPfmmPm --------------------------
	.section	.nv.constant0._ZN3cpm10microbench23stride_bandwidth_kernelEPfmmPm,"a",@progbits
	.sectionflags	@""
	.align	4
.nv.constant0._ZN3cpm10microbench23stride_bandwidth_kernelEPfmmPm:
	.zero		928


//--------------------- .nv.constant0._ZN3cpm10microbench23random_bandwidth_kernelEPiPfmPm --------------------------
	.section	.nv.constant0._ZN3cpm10microbench23random_bandwidth_kernelEPiPfmPm,"a",@progbits
	.sectionflags	@""
	.align	4
.nv.constant0._ZN3cpm10microbench23random_bandwidth_kernelEPiPfmPm:
	.zero		928


//--------------------- .nv.constant0._ZN3cpm10microbench27sequential_bandwidth_kernelEPfS1_mPm --------------------------
	.section	.nv.constant0._ZN3cpm10microbench27sequential_bandwidth_kernelEPfS1_mPm,"a",@progbits
	.sectionflags	@""
	.align	4
.nv.constant0._ZN3cpm10microbench27sequential_bandwidth_kernelEPfS1_mPm:
	.zero		928


//--------------------- SYMBOLS --------------------------

	.type		.nv.reservedSmem.offset0,@object
	.size		.nv.reservedSmem.offset0,0x4
